// auto-generated by cutlass_sweep.gemm — config: {"arch": "sm_90", "cluster_m": 2, "cluster_n": 1, "dtype": "e5m2", "stages": 4, "tile_k": 64, "tile_m": 256, "tile_n": 64}
#include "cutlass/cutlass.h"
#include "cutlass/gemm/collective/collective_builder.hpp"
#include "cutlass/gemm/device/gemm_universal_adapter.h"
#include "cutlass/gemm/kernel/gemm_universal.hpp"
#include "cutlass/epilogue/collective/collective_builder.hpp"

using ElemA = cutlass::float_e5m2_t;
using ElemB = cutlass::float_e5m2_t;
using ElemCD = cutlass::float_e5m2_t;
using Acc  = float;
using TileShape    = cute::Shape<cute::_256, cute::_64, cute::_64>;
using ClusterShape = cute::Shape<cute::_2, cute::_1, cute::_1>;

using CollectiveEpilogue = typename cutlass::epilogue::collective::CollectiveBuilder<
    cutlass::arch::Sm90, cutlass::arch::OpClassTensorOp,
    TileShape, ClusterShape,
    cutlass::epilogue::collective::EpilogueTileAuto,
    Acc, Acc,
    ElemCD, cutlass::layout::RowMajor, 128 / cutlass::sizeof_bits<ElemCD>::value,
    ElemCD, cutlass::layout::RowMajor, 128 / cutlass::sizeof_bits<ElemCD>::value,
    cutlass::epilogue::collective::EpilogueScheduleAuto
  >::CollectiveOp;

using CollectiveMainloop = typename cutlass::gemm::collective::CollectiveBuilder<
    cutlass::arch::Sm90, cutlass::arch::OpClassTensorOp,
    ElemA, cutlass::layout::RowMajor, 128 / cutlass::sizeof_bits<ElemA>::value,
    ElemB, cutlass::layout::ColumnMajor, 128 / cutlass::sizeof_bits<ElemB>::value,
    Acc,
    TileShape, ClusterShape,
    cutlass::gemm::collective::StageCount<4>,
    cutlass::gemm::collective::KernelScheduleAuto
  >::CollectiveOp;

using GemmKernel = cutlass::gemm::kernel::GemmUniversal<
    cute::Shape<int,int,int,int>,
    CollectiveMainloop,
    CollectiveEpilogue
>;
using Gemm = cutlass::gemm::device::GemmUniversalAdapter<GemmKernel>;

// Force the device kernel symbol into the cubin without needing a host main.
auto* _anchor = &cutlass::device_kernel<GemmKernel>;


// ===== COMPILED SASS (sm_90a) =====

	.target	sm_90a

	.elftype	@"ET_EXEC"


//--------------------- .note.nv.tkinfo           --------------------------
	.section	.note.nv.tkinfo,"",@"SHT_NOTE"
	.sectionflags	@"SHF_NOTE_NV_TKINFO"
	.tkinfo
        /*0018*/ 	.word	0x00000002
        /*0030*/ 	.string	""
        /*0030*/ 	.string	"ptxas"
        /*0030*/ 	.string	"Cuda compilation tools, release 13.0, V13.0.88"
        /*0030*/ 	.string	"Build cuda_13.0.r13.0/compiler.36424714_0"
        /*0030*/ 	.string	"-arch sm_90a -m 64 "



//--------------------- .note.nv.cuinfo           --------------------------
	.section	.note.nv.cuinfo,"",@"SHT_NOTE"
	.sectionflags	@"SHF_NOTE_NV_CUINFO"
        /*0018*/ 	.short	0x0002
        /*001a*/ 	.short	0x005a
        /*001c*/ 	.short	0x0082
	.zero		2


//--------------------- .nv.info                  --------------------------
	.section	.nv.info,"",@"SHT_CUDA_INFO"
	.align	4


	//----- nvinfo : EIATTR_REGCOUNT
	.align		4
        /*0000*/ 	.byte	0x04, 0x2f
        /*0002*/ 	.short	(.L_12 - .L_11)
	.align		4
.L_11:
        /*0004*/ 	.word	index@(_ZN7cutlass13device_kernelINS_4gemm6kernel13GemmUniversalIN4cute5tupleIJiiiiEEENS1_10collective13CollectiveMmaINS1_37MainloopSm90TmaGmmaWarpSpecializedFP8ILi4ENS5_IJNS4_1CILi2EEENSA_ILi1EEESC_EEENS1_35KernelTmaWarpSpecializedCooperativeEEENS5_IJNSA_ILi256EEENSA_ILi64EEESH_EEENS_12float_e5m2_tENS5_IJlSC_lEEESJ_SK_NS4_8TiledMMAINS4_8MMA_AtomIJNS4_4SM904GMMA30MMA_64x64x32_F32E5M2E5M2_SS_TNILNSO_7ScaleInE1ELSQ_1EEEEEENS4_6LayoutISD_NS5_IJSC_NSA_ILi0EEESU_EEEEENS5_IJNS4_10UnderscoreESX_SX_EEEEENS4_13SM90_TMA_LOADENS4_14ComposedLayoutINS4_7SwizzleILi2ELi4ELi3EEENS4_18smem_ptr_flag_bitsILi8EEENST_INS5_IJNSA_ILi8EEESH_EEENS5_IJSH_SC_EEEEEEEvNS4_8identityENS4_23SM90_TMA_LOAD_MULTICASTES1A_vS1B_EENS_8epilogue10collective6detail29Sm90TmaWarpSpecializedAdapterINS1F_15DefaultEpilogueISJ_SK_SK_NS1E_6thread17LinearCombinationISJ_Li1EffLNS1J_9ScaleType4KindE0ELNS_15FloatRoundStyleE2ESJ_EENS1_15EpilogueDefaultEEEEEvvEEEEvNT_6ParamsE)
        /*0008*/ 	.word	0x000000a8


	//----- nvinfo : EIATTR_FRAME_SIZE
	.align		4
.L_12:
        /*000c*/ 	.byte	0x04, 0x11
        /*000e*/ 	.short	(.L_14 - .L_13)
	.align		4
.L_13:
        /*0010*/ 	.word	index@(_ZN7cutlass13device_kernelINS_4gemm6kernel13GemmUniversalIN4cute5tupleIJiiiiEEENS1_10collective13CollectiveMmaINS1_37MainloopSm90TmaGmmaWarpSpecializedFP8ILi4ENS5_IJNS4_1CILi2EEENSA_ILi1EEESC_EEENS1_35KernelTmaWarpSpecializedCooperativeEEENS5_IJNSA_ILi256EEENSA_ILi64EEESH_EEENS_12float_e5m2_tENS5_IJlSC_lEEESJ_SK_NS4_8TiledMMAINS4_8MMA_AtomIJNS4_4SM904GMMA30MMA_64x64x32_F32E5M2E5M2_SS_TNILNSO_7ScaleInE1ELSQ_1EEEEEENS4_6LayoutISD_NS5_IJSC_NSA_ILi0EEESU_EEEEENS5_IJNS4_10UnderscoreESX_SX_EEEEENS4_13SM90_TMA_LOADENS4_14ComposedLayoutINS4_7SwizzleILi2ELi4ELi3EEENS4_18smem_ptr_flag_bitsILi8EEENST_INS5_IJNSA_ILi8EEESH_EEENS5_IJSH_SC_EEEEEEEvNS4_8identityENS4_23SM90_TMA_LOAD_MULTICASTES1A_vS1B_EENS_8epilogue10collective6detail29Sm90TmaWarpSpecializedAdapterINS1F_15DefaultEpilogueISJ_SK_SK_NS1E_6thread17LinearCombinationISJ_Li1EffLNS1J_9ScaleType4KindE0ELNS_15FloatRoundStyleE2ESJ_EENS1_15EpilogueDefaultEEEEEvvEEEEvNT_6ParamsE)
        /*0014*/ 	.word	0x00000000


	//----- nvinfo : EIATTR_MIN_STACK_SIZE
	.align		4
.L_14:
        /*0018*/ 	.byte	0x04, 0x12
        /*001a*/ 	.short	(.L_16 - .L_15)
	.align		4
.L_15:
        /*001c*/ 	.word	index@(_ZN7cutlass13device_kernelINS_4gemm6kernel13GemmUniversalIN4cute5tupleIJiiiiEEENS1_10collective13CollectiveMmaINS1_37MainloopSm90TmaGmmaWarpSpecializedFP8ILi4ENS5_IJNS4_1CILi2EEENSA_ILi1EEESC_EEENS1_35KernelTmaWarpSpecializedCooperativeEEENS5_IJNSA_ILi256EEENSA_ILi64EEESH_EEENS_12float_e5m2_tENS5_IJlSC_lEEESJ_SK_NS4_8TiledMMAINS4_8MMA_AtomIJNS4_4SM904GMMA30MMA_64x64x32_F32E5M2E5M2_SS_TNILNSO_7ScaleInE1ELSQ_1EEEEEENS4_6LayoutISD_NS5_IJSC_NSA_ILi0EEESU_EEEEENS5_IJNS4_10UnderscoreESX_SX_EEEEENS4_13SM90_TMA_LOADENS4_14ComposedLayoutINS4_7SwizzleILi2ELi4ELi3EEENS4_18smem_ptr_flag_bitsILi8EEENST_INS5_IJNSA_ILi8EEESH_EEENS5_IJSH_SC_EEEEEEEvNS4_8identityENS4_23SM90_TMA_LOAD_MULTICASTES1A_vS1B_EENS_8epilogue10collective6detail29Sm90TmaWarpSpecializedAdapterINS1F_15DefaultEpilogueISJ_SK_SK_NS1E_6thread17LinearCombinationISJ_Li1EffLNS1J_9ScaleType4KindE0ELNS_15FloatRoundStyleE2ESJ_EENS1_15EpilogueDefaultEEEEEvvEEEEvNT_6ParamsE)
        /*0020*/ 	.word	0x00000000
.L_16:


//--------------------- .nv.compat                --------------------------
	.section	.nv.compat,"",@"SHT_CUDA_COMPAT_INFO"
	.align	4
        /*0000*/ 	.byte	0x02, 0x09, 0x01, 0x00, 0x02, 0x02, 0x04, 0x00, 0x02, 0x05, 0x05, 0x00, 0x03, 0x07, 0x01, 0x01
        /*0010*/ 	.byte	0x02, 0x03, 0x01, 0x00, 0x02, 0x06, 0x01, 0x00, 0x04, 0x0b, 0x08, 0x00, 0x00, 0x00, 0x00, 0x00
        /*0020*/ 	.byte	0x00, 0x00, 0x00, 0x00


//--------------------- .nv.info._ZN7cutlass13device_kernelINS_4gemm6kernel13GemmUniversalIN4cute5tupleIJiiiiEEENS1_10collective13CollectiveMmaINS1_37MainloopSm90TmaGmmaWarpSpecializedFP8ILi4ENS5_IJNS4_1CILi2EEENSA_ILi1EEESC_EEENS1_35KernelTmaWarpSpecializedCooperativeEEENS5_IJNSA_ILi256EEENSA_ILi64EEESH_EEENS_12float_e5m2_tENS5_IJlSC_lEEESJ_SK_NS4_8TiledMMAINS4_8MMA_AtomIJNS4_4SM904GMMA30MMA_64x64x32_F32E5M2E5M2_SS_TNILNSO_7ScaleInE1ELSQ_1EEEEEENS4_6LayoutISD_NS5_IJSC_NSA_ILi0EEESU_EEEEENS5_IJNS4_10UnderscoreESX_SX_EEEEENS4_13SM90_TMA_LOADENS4_14ComposedLayoutINS4_7SwizzleILi2ELi4ELi3EEENS4_18smem_ptr_flag_bitsILi8EEENST_INS5_IJNSA_ILi8EEESH_EEENS5_IJSH_SC_EEEEEEEvNS4_8identityENS4_23SM90_TMA_LOAD_MULTICASTES1A_vS1B_EENS_8epilogue10collective6detail29Sm90TmaWarpSpecializedAdapterINS1F_15DefaultEpilogueISJ_SK_SK_NS1E_6thread17LinearCombinationISJ_Li1EffLNS1J_9ScaleType4KindE0ELNS_15FloatRoundStyleE2ESJ_EENS1_15EpilogueDefaultEEEEEvvEEEEvNT_6ParamsE --------------------------
	.section	.nv.info._ZN7cutlass13device_kernelINS_4gemm6kernel13GemmUniversalIN4cute5tupleIJiiiiEEENS1_10collective13CollectiveMmaINS1_37MainloopSm90TmaGmmaWarpSpecializedFP8ILi4ENS5_IJNS4_1CILi2EEENSA_ILi1EEESC_EEENS1_35KernelTmaWarpSpecializedCooperativeEEENS5_IJNSA_ILi256EEENSA_ILi64EEESH_EEENS_12float_e5m2_tENS5_IJlSC_lEEESJ_SK_NS4_8TiledMMAINS4_8MMA_AtomIJNS4_4SM904GMMA30MMA_64x64x32_F32E5M2E5M2_SS_TNILNSO_7ScaleInE1ELSQ_1EEEEEENS4_6LayoutISD_NS5_IJSC_NSA_ILi0EEESU_EEEEENS5_IJNS4_10UnderscoreESX_SX_EEEEENS4_13SM90_TMA_LOADENS4_14ComposedLayoutINS4_7SwizzleILi2ELi4ELi3EEENS4_18smem_ptr_flag_bitsILi8EEENST_INS5_IJNSA_ILi8EEESH_EEENS5_IJSH_SC_EEEEEEEvNS4_8identityENS4_23SM90_TMA_LOAD_MULTICASTES1A_vS1B_EENS_8epilogue10collective6detail29Sm90TmaWarpSpecializedAdapterINS1F_15DefaultEpilogueISJ_SK_SK_NS1E_6thread17LinearCombinationISJ_Li1EffLNS1J_9ScaleType4KindE0ELNS_15FloatRoundStyleE2ESJ_EENS1_15EpilogueDefaultEEEEEvvEEEEvNT_6ParamsE,"",@"SHT_CUDA_INFO"
	.sectionflags	@""
	.align	4


	//----- nvinfo : EIATTR_CUDA_API_VERSION
	.align		4
        /*0000*/ 	.byte	0x04, 0x37
        /*0002*/ 	.short	(.L_18 - .L_17)
.L_17:
        /*0004*/ 	.word	0x00000082


	//----- nvinfo : EIATTR_KPARAM_INFO
	.align		4
.L_18:
        /*0008*/ 	.byte	0x04, 0x17
        /*000a*/ 	.short	(.L_20 - .L_19)
.L_19:
        /*000c*/ 	.word	0x00000000
        /*0010*/ 	.short	0x0000
        /*0012*/ 	.short	0x0070
        /*0014*/ 	.byte	0x00, 0xf0, 0x01, 0x10


	//----- nvinfo : EIATTR_SPARSE_MMA_MASK
	.align		4
.L_20:
        /*0018*/ 	.byte	0x03, 0x50
        /*001a*/ 	.short	0x0000


	//----- nvinfo : EIATTR_MAXREG_COUNT
	.align		4
        /*001c*/ 	.byte	0x03, 0x1b
        /*001e*/ 	.short	0x00a8


	//----- nvinfo : EIATTR_NUM_BARRIERS
	.align		4
        /*0020*/ 	.byte	0x02, 0x4c
        /*0022*/ 	.byte	0x01
	.zero		1


	//----- nvinfo : EIATTR_MERCURY_ISA_VERSION
	.align		4
        /*0024*/ 	.byte	0x03, 0x5f
        /*0026*/ 	.short	0x0101


	//----- nvinfo : EIATTR_INT_WARP_WIDE_INSTR_OFFSETS
	.align		4
        /*0028*/ 	.byte	0x04, 0x31
        /*002a*/ 	.short	(.L_22 - .L_21)


	//   ....[0]....
.L_21:
        /*002c*/ 	.word	0x000004a0


	//   ....[1]....
        /*0030*/ 	.word	0x000004d0


	//   ....[2]....
        /*0034*/ 	.word	0x00000650


	//   ....[3]....
        /*0038*/ 	.word	0x00002eb0


	//----- nvinfo : EIATTR_COOP_GROUP_MASK_REGIDS
	.align		4
.L_22:
        /*003c*/ 	.byte	0x04, 0x29
        /*003e*/ 	.short	(.L_24 - .L_23)


	//   ....[0]....
.L_23:
        /*0040*/ 	.word	0xffffffff


	//   ....[1]....
        /*0044*/ 	.word	0xffffffff


	//   ....[2]....
        /*0048*/ 	.word	0xffffffff


	//   ....[3]....
        /*004c*/ 	.word	0xffffffff


	//   ....[4]....
        /*0050*/ 	.word	0xffffffff


	//   ....[5]....
        /*0054*/ 	.word	0xffffffff


	//----- nvinfo : EIATTR_COOP_GROUP_INSTR_OFFSETS
	.align		4
.L_24:
        /*0058*/ 	.byte	0x04, 0x28
        /*005a*/ 	.short	(.L_26 - .L_25)


	//   ....[0]....
.L_25:
        /*005c*/ 	.word	0x00000060


	//   ....[1]....
        /*0060*/ 	.word	0x00000070


	//   ....[2]....
        /*0064*/ 	.word	0x00000130


	//   ....[3]....
        /*0068*/ 	.word	0x000002d0


	//   ....[4]....
        /*006c*/ 	.word	0x000007f0


	//   ....[5]....
        /*0070*/ 	.word	0x00001270


	//----- nvinfo : EIATTR_REG_RECONFIG
	.align		4
.L_26:
        /*0074*/ 	.byte	0x01, 0x54
	.zero		2


	//----- nvinfo : EIATTR_MBARRIER_INSTR_OFFSETS
	.align		4
        /*0078*/ 	.byte	0x04, 0x39
        /*007a*/ 	.short	(.L_28 - .L_27)


	//   ....[0]....
.L_27:
        /*007c*/ 	.word	0x00000230
        /*0080*/ 	.word	0x000000ff
        /*0084*/ 	.word	0x00000000
        /*0088*/ 	.short	0x0100
        /*008a*/ 	.byte	0x08
	.zero		1


	//   ....[1]....
        /*008c*/ 	.word	0x00000240
        /*0090*/ 	.word	0x000000ff
        /*0094*/ 	.word	0x00000020
        /*0098*/ 	.short	0x0100
        /*009a*/ 	.byte	0x08
	.zero		1


	//   ....[2]....
        /*009c*/ 	.word	0x00000250
        /*00a0*/ 	.word	0x000000ff
        /*00a4*/ 	.word	0x00000008
        /*00a8*/ 	.short	0x0100
        /*00aa*/ 	.byte	0x08
	.zero		1


	//   ....[3]....
        /*00ac*/ 	.word	0x00000260
        /*00b0*/ 	.word	0x000000ff
        /*00b4*/ 	.word	0x00000028
        /*00b8*/ 	.short	0x0100
        /*00ba*/ 	.byte	0x08
	.zero		1


	//   ....[4]....
        /*00bc*/ 	.word	0x00000270
        /*00c0*/ 	.word	0x000000ff
        /*00c4*/ 	.word	0x00000010
        /*00c8*/ 	.short	0x0100
        /*00ca*/ 	.byte	0x08
	.zero		1


	//   ....[5]....
        /*00cc*/ 	.word	0x00000280
        /*00d0*/ 	.word	0x000000ff
        /*00d4*/ 	.word	0x00000030
        /*00d8*/ 	.short	0x0100
        /*00da*/ 	.byte	0x08
	.zero		1


	//   ....[6]....
        /*00dc*/ 	.word	0x00000290
        /*00e0*/ 	.word	0x000000ff
        /*00e4*/ 	.word	0x00000018
        /*00e8*/ 	.short	0x0100
        /*00ea*/ 	.byte	0x08
	.zero		1


	//   ....[7]....
        /*00ec*/ 	.word	0x000002a0
        /*00f0*/ 	.word	0x000000ff
        /*00f4*/ 	.word	0x00000038
        /*00f8*/ 	.short	0x0100
        /*00fa*/ 	.byte	0x08
	.zero		1


	//   ....[8]....
        /*00fc*/ 	.word	0x000006e0
        /*0100*/ 	.word	0x000000ff
        /*0104*/ 	.word	0x00000050
        /*0108*/ 	.short	0x0100
        /*010a*/ 	.byte	0x06
	.zero		1


	//   ....[9]....
        /*010c*/ 	.word	0x00000780
        /*0110*/ 	.word	0x000000ff
        /*0114*/ 	.word	0x00000058
        /*0118*/ 	.short	0x0100
        /*011a*/ 	.byte	0x06
	.zero		1


	//   ....[10]....
        /*011c*/ 	.word	0x000017a0
        /*0120*/ 	.word	0x000000ff
        /*0124*/ 	.word	0x00000000
        /*0128*/ 	.short	0x010a
        /*012a*/ 	.byte	0x06
	.zero		1


	//   ....[11]....
        /*012c*/ 	.word	0x000017e0
        /*0130*/ 	.word	0x000000ff
        /*0134*/ 	.word	0x00000000
        /*0138*/ 	.short	0x010a
        /*013a*/ 	.byte	0x06
	.zero		1


	//   ....[12]....
        /*013c*/ 	.word	0x000021b0
        /*0140*/ 	.word	0x000000ff
        /*0144*/ 	.word	0x00000000
        /*0148*/ 	.short	0x010a
        /*014a*/ 	.byte	0x0c
	.zero		1


	//   ....[13]....
        /*014c*/ 	.word	0x000021f0
        /*0150*/ 	.word	0x000000ff
        /*0154*/ 	.word	0x00000000
        /*0158*/ 	.short	0x010a
        /*015a*/ 	.byte	0x0c
	.zero		1


	//   ....[14]....
        /*015c*/ 	.word	0x000028c0
        /*0160*/ 	.word	0x0000000e
        /*0164*/ 	.word	0x00000000
        /*0168*/ 	.short	0x0101
        /*016a*/ 	.byte	0x3f
	.zero		1


	//   ....[15]....
        /*016c*/ 	.word	0x00002f30
        /*0170*/ 	.word	0x0000000c
        /*0174*/ 	.word	0x00000000
        /*0178*/ 	.short	0x0101
        /*017a*/ 	.byte	0x3f
	.zero		1


	//   ....[16]....
        /*017c*/ 	.word	0x000089c0
        /*0180*/ 	.word	0x00000015
        /*0184*/ 	.word	0x00000020
        /*0188*/ 	.short	0x010a
        /*018a*/ 	.byte	0x3f
	.zero		1


	//   ....[17]....
        /*018c*/ 	.word	0x00008d70
        /*0190*/ 	.word	0x00000007
        /*0194*/ 	.word	0x00000058
        /*0198*/ 	.short	0x0101
        /*019a*/ 	.byte	0x3f
	.zero		1


	//   ....[18]....
        /*019c*/ 	.word	0x00009480
        /*01a0*/ 	.word	0x00000005
        /*01a4*/ 	.word	0x00000000
        /*01a8*/ 	.short	0x010a
        /*01aa*/ 	.byte	0x3f
	.zero		1


	//   ....[19]....
        /*01ac*/ 	.word	0x00009500
        /*01b0*/ 	.word	0x00000007
        /*01b4*/ 	.word	0x00000000
        /*01b8*/ 	.short	0x010a
        /*01ba*/ 	.byte	0x3f
	.zero		1


	//   ....[20]....
        /*01bc*/ 	.word	0x00009590
        /*01c0*/ 	.word	0x00000006
        /*01c4*/ 	.word	0x00000000
        /*01c8*/ 	.short	0x010a
        /*01ca*/ 	.byte	0x3f
	.zero		1


	//   ....[21]....
        /*01cc*/ 	.word	0x00009620
        /*01d0*/ 	.word	0x00000003
        /*01d4*/ 	.word	0x00000000
        /*01d8*/ 	.short	0x010a
        /*01da*/ 	.byte	0x3f
	.zero		1


	//   ....[22]....
        /*01dc*/ 	.word	0x00009690
        /*01e0*/ 	.word	0x0000000d
        /*01e4*/ 	.word	0x00000000
        /*01e8*/ 	.short	0x010a
        /*01ea*/ 	.byte	0x3f
	.zero		1


	//   ....[23]....
        /*01ec*/ 	.word	0x000096f0
        /*01f0*/ 	.word	0x0000000f
        /*01f4*/ 	.word	0x00000000
        /*01f8*/ 	.short	0x010a
        /*01fa*/ 	.byte	0x3f
	.zero		1


	//   ....[24]....
        /*01fc*/ 	.word	0x000097c0
        /*0200*/ 	.word	0x00000015
        /*0204*/ 	.word	0x00000020
        /*0208*/ 	.short	0x010a
        /*020a*/ 	.byte	0x3f
	.zero		1


	//   ....[25]....
        /*020c*/ 	.word	0x00009890
        /*0210*/ 	.word	0x00000005
        /*0214*/ 	.word	0x00000000
        /*0218*/ 	.short	0x010a
        /*021a*/ 	.byte	0x3f
	.zero		1


	//   ....[26]....
        /*021c*/ 	.word	0x000098e0
        /*0220*/ 	.word	0x00000007
        /*0224*/ 	.word	0x00000000
        /*0228*/ 	.short	0x010a
        /*022a*/ 	.byte	0x3f
	.zero		1


	//   ....[27]....
        /*022c*/ 	.word	0x00009930
        /*0230*/ 	.word	0x00000006
        /*0234*/ 	.word	0x00000000
        /*0238*/ 	.short	0x010a
        /*023a*/ 	.byte	0x3f
	.zero		1


	//----- nvinfo : EIATTR_NUM_MBARRIERS
	.align		4
.L_28:
        /*023c*/ 	.byte	0x03, 0x38
        /*023e*/ 	.short	0x000a


	//----- nvinfo : EIATTR_EXIT_INSTR_OFFSETS
	.align		4
        /*0240*/ 	.byte	0x04, 0x1c
        /*0242*/ 	.short	(.L_30 - .L_29)


	//   ....[0]....
.L_29:
        /*0244*/ 	.word	0x00000950


	//   ....[1]....
        /*0248*/ 	.word	0x00001140


	//   ....[2]....
        /*024c*/ 	.word	0x000080d0


	//   ....[3]....
        /*0250*/ 	.word	0x00008630


	//   ....[4]....
        /*0254*/ 	.word	0x00009670


	//----- nvinfo : EIATTR_MAX_THREADS
	.align		4
.L_30:
        /*0258*/ 	.byte	0x04, 0x05
        /*025a*/ 	.short	(.L_32 - .L_31)
.L_31:
        /*025c*/ 	.word	0x00000180
        /*0260*/ 	.word	0x00000001
        /*0264*/ 	.word	0x00000001


	//----- nvinfo : EIATTR_CRS_STACK_SIZE
	.align		4
.L_32:
        /*0268*/ 	.byte	0x04, 0x1e
        /*026a*/ 	.short	(.L_34 - .L_33)
.L_33:
        /*026c*/ 	.word	0x00000000


	//----- nvinfo : EIATTR_CBANK_PARAM_SIZE
	.align		4
.L_34:
        /*0270*/ 	.byte	0x03, 0x19
        /*0272*/ 	.short	0x0470


	//----- nvinfo : EIATTR_PARAM_CBANK
	.align		4
        /*0274*/ 	.byte	0x04, 0x0a
        /*0276*/ 	.short	(.L_36 - .L_35)
	.align		4
.L_35:
        /*0278*/ 	.word	index@(.nv.constant0._ZN7cutlass13device_kernelINS_4gemm6kernel13GemmUniversalIN4cute5tupleIJiiiiEEENS1_10collective13CollectiveMmaINS1_37MainloopSm90TmaGmmaWarpSpecializedFP8ILi4ENS5_IJNS4_1CILi2EEENSA_ILi1EEESC_EEENS1_35KernelTmaWarpSpecializedCooperativeEEENS5_IJNSA_ILi256EEENSA_ILi64EEESH_EEENS_12float_e5m2_tENS5_IJlSC_lEEESJ_SK_NS4_8TiledMMAINS4_8MMA_AtomIJNS4_4SM904GMMA30MMA_64x64x32_F32E5M2E5M2_SS_TNILNSO_7ScaleInE1ELSQ_1EEEEEENS4_6LayoutISD_NS5_IJSC_NSA_ILi0EEESU_EEEEENS5_IJNS4_10UnderscoreESX_SX_EEEEENS4_13SM90_TMA_LOADENS4_14ComposedLayoutINS4_7SwizzleILi2ELi4ELi3EEENS4_18smem_ptr_flag_bitsILi8EEENST_INS5_IJNSA_ILi8EEESH_EEENS5_IJSH_SC_EEEEEEEvNS4_8identityENS4_23SM90_TMA_LOAD_MULTICASTES1A_vS1B_EENS_8epilogue10collective6detail29Sm90TmaWarpSpecializedAdapterINS1F_15DefaultEpilogueISJ_SK_SK_NS1E_6thread17LinearCombinationISJ_Li1EffLNS1J_9ScaleType4KindE0ELNS_15FloatRoundStyleE2ESJ_EENS1_15EpilogueDefaultEEEEEvvEEEEvNT_6ParamsE)
        /*027c*/ 	.short	0x0210
        /*027e*/ 	.short	0x0470


	//----- nvinfo : EIATTR_SW_WAR
	.align		4
.L_36:
        /*0280*/ 	.byte	0x04, 0x36
        /*0282*/ 	.short	(.L_38 - .L_37)
.L_37:
        /*0284*/ 	.word	0x00000008
.L_38:


//--------------------- .nv.callgraph             --------------------------
	.section	.nv.callgraph,"",@"SHT_CUDA_CALLGRAPH"
	.align	4
	.sectionentsize	8
	.align		4
        /*0000*/ 	.word	0x00000000
	.align		4
        /*0004*/ 	.word	0xffffffff
	.align		4
        /*0008*/ 	.word	0x00000000
	.align		4
        /*000c*/ 	.word	0xfffffffe
	.align		4
        /*0010*/ 	.word	0x00000000
	.align		4
        /*0014*/ 	.word	0xfffffffd
	.align		4
        /*0018*/ 	.word	0x00000000
	.align		4
        /*001c*/ 	.word	0xfffffffc


//--------------------- .nv.constant4             --------------------------
	.section	.nv.constant4,"a",@progbits
	.align	8
	.align		8
.nv.constant4:
        /*0000*/ 	.dword	_ZN39_INTERNAL_e31e282c_4_k_cu_7939c2fb_53944cuda3std3__45__cpo5beginE
	.align		8
        /*0008*/ 	.dword	_ZN39_INTERNAL_e31e282c_4_k_cu_7939c2fb_53944cuda3std3__45__cpo3endE
	.align		8
        /*0010*/ 	.dword	_ZN39_INTERNAL_e31e282c_4_k_cu_7939c2fb_53944cuda3std3__45__cpo6cbeginE
	.align		8
        /*0018*/ 	.dword	_ZN39_INTERNAL_e31e282c_4_k_cu_7939c2fb_53944cuda3std3__45__cpo4cendE
	.align		8
        /*0020*/ 	.dword	_ZN39_INTERNAL_e31e282c_4_k_cu_7939c2fb_53944cuda3std3__441_GLOBAL__N__e31e282c_4_k_cu_7939c2fb_53946ignoreE
	.align		8
        /*0028*/ 	.dword	_ZN39_INTERNAL_e31e282c_4_k_cu_7939c2fb_53944cuda3std3__419piecewise_constructE
	.align		8
        /*0030*/ 	.dword	_ZN39_INTERNAL_e31e282c_4_k_cu_7939c2fb_53944cuda3std3__48in_placeE
	.align		8
        /*0038*/ 	.dword	_ZN39_INTERNAL_e31e282c_4_k_cu_7939c2fb_53944cuda3std6ranges3__45__cpo4swapE
	.align		8
        /*0040*/ 	.dword	_ZN39_INTERNAL_e31e282c_4_k_cu_7939c2fb_53944cuda3std6ranges3__45__cpo9iter_moveE
	.align		8
        /*0048*/ 	.dword	_ZN39_INTERNAL_e31e282c_4_k_cu_7939c2fb_53944cute7productE
	.align		8
        /*0050*/ 	.dword	_ZN39_INTERNAL_e31e282c_4_k_cu_7939c2fb_53944cute1_E


//--------------------- .text._ZN7cutlass13device_kernelINS_4gemm6kernel13GemmUniversalIN4cute5tupleIJiiiiEEENS1_10collective13CollectiveMmaINS1_37MainloopSm90TmaGmmaWarpSpecializedFP8ILi4ENS5_IJNS4_1CILi2EEENSA_ILi1EEESC_EEENS1_35KernelTmaWarpSpecializedCooperativeEEENS5_IJNSA_ILi256EEENSA_ILi64EEESH_EEENS_12float_e5m2_tENS5_IJlSC_lEEESJ_SK_NS4_8TiledMMAINS4_8MMA_AtomIJNS4_4SM904GMMA30MMA_64x64x32_F32E5M2E5M2_SS_TNILNSO_7ScaleInE1ELSQ_1EEEEEENS4_6LayoutISD_NS5_IJSC_NSA_ILi0EEESU_EEEEENS5_IJNS4_10UnderscoreESX_SX_EEEEENS4_13SM90_TMA_LOADENS4_14ComposedLayoutINS4_7SwizzleILi2ELi4ELi3EEENS4_18smem_ptr_flag_bitsILi8EEENST_INS5_IJNSA_ILi8EEESH_EEENS5_IJSH_SC_EEEEEEEvNS4_8identityENS4_23SM90_TMA_LOAD_MULTICASTES1A_vS1B_EENS_8epilogue10collective6detail29Sm90TmaWarpSpecializedAdapterINS1F_15DefaultEpilogueISJ_SK_SK_NS1E_6thread17LinearCombinationISJ_Li1EffLNS1J_9ScaleType4KindE0ELNS_15FloatRoundStyleE2ESJ_EENS1_15EpilogueDefaultEEEEEvvEEEEvNT_6ParamsE --------------------------
	.section	.text._ZN7cutlass13device_kernelINS_4gemm6kernel13GemmUniversalIN4cute5tupleIJiiiiEEENS1_10collective13CollectiveMmaINS1_37MainloopSm90TmaGmmaWarpSpecializedFP8ILi4ENS5_IJNS4_1CILi2EEENSA_ILi1EEESC_EEENS1_35KernelTmaWarpSpecializedCooperativeEEENS5_IJNSA_ILi256EEENSA_ILi64EEESH_EEENS_12float_e5m2_tENS5_IJlSC_lEEESJ_SK_NS4_8TiledMMAINS4_8MMA_AtomIJNS4_4SM904GMMA30MMA_64x64x32_F32E5M2E5M2_SS_TNILNSO_7ScaleInE1ELSQ_1EEEEEENS4_6LayoutISD_NS5_IJSC_NSA_ILi0EEESU_EEEEENS5_IJNS4_10UnderscoreESX_SX_EEEEENS4_13SM90_TMA_LOADENS4_14ComposedLayoutINS4_7SwizzleILi2ELi4ELi3EEENS4_18smem_ptr_flag_bitsILi8EEENST_INS5_IJNSA_ILi8EEESH_EEENS5_IJSH_SC_EEEEEEEvNS4_8identityENS4_23SM90_TMA_LOAD_MULTICASTES1A_vS1B_EENS_8epilogue10collective6detail29Sm90TmaWarpSpecializedAdapterINS1F_15DefaultEpilogueISJ_SK_SK_NS1E_6thread17LinearCombinationISJ_Li1EffLNS1J_9ScaleType4KindE0ELNS_15FloatRoundStyleE2ESJ_EENS1_15EpilogueDefaultEEEEEvvEEEEvNT_6ParamsE,"ax",@progbits
	.align	128
.text._ZN7cutlass13device_kernelINS_4gemm6kernel13GemmUniversalIN4cute5tupleIJiiiiEEENS1_10collective13CollectiveMmaINS1_37MainloopSm90TmaGmmaWarpSpecializedFP8ILi4ENS5_IJNS4_1CILi2EEENSA_ILi1EEESC_EEENS1_35KernelTmaWarpSpecializedCooperativeEEENS5_IJNSA_ILi256EEENSA_ILi64EEESH_EEENS_12float_e5m2_tENS5_IJlSC_lEEESJ_SK_NS4_8TiledMMAINS4_8MMA_AtomIJNS4_4SM904GMMA30MMA_64x64x32_F32E5M2E5M2_SS_TNILNSO_7ScaleInE1ELSQ_1EEEEEENS4_6LayoutISD_NS5_IJSC_NSA_ILi0EEESU_EEEEENS5_IJNS4_10UnderscoreESX_SX_EEEEENS4_13SM90_TMA_LOADENS4_14ComposedLayoutINS4_7SwizzleILi2ELi4ELi3EEENS4_18smem_ptr_flag_bitsILi8EEENST_INS5_IJNSA_ILi8EEESH_EEENS5_IJSH_SC_EEEEEEEvNS4_8identityENS4_23SM90_TMA_LOAD_MULTICASTES1A_vS1B_EENS_8epilogue10collective6detail29Sm90TmaWarpSpecializedAdapterINS1F_15DefaultEpilogueISJ_SK_SK_NS1E_6thread17LinearCombinationISJ_Li1EffLNS1J_9ScaleType4KindE0ELNS_15FloatRoundStyleE2ESJ_EENS1_15EpilogueDefaultEEEEEvvEEEEvNT_6ParamsE:
        .type           _ZN7cutlass13device_kernelINS_4gemm6kernel13GemmUniversalIN4cute5tupleIJiiiiEEENS1_10collective13CollectiveMmaINS1_37MainloopSm90TmaGmmaWarpSpecializedFP8ILi4ENS5_IJNS4_1CILi2EEENSA_ILi1EEESC_EEENS1_35KernelTmaWarpSpecializedCooperativeEEENS5_IJNSA_ILi256EEENSA_ILi64EEESH_EEENS_12float_e5m2_tENS5_IJlSC_lEEESJ_SK_NS4_8TiledMMAINS4_8MMA_AtomIJNS4_4SM904GMMA30MMA_64x64x32_F32E5M2E5M2_SS_TNILNSO_7ScaleInE1ELSQ_1EEEEEENS4_6LayoutISD_NS5_IJSC_NSA_ILi0EEESU_EEEEENS5_IJNS4_10UnderscoreESX_SX_EEEEENS4_13SM90_TMA_LOADENS4_14ComposedLayoutINS4_7SwizzleILi2ELi4ELi3EEENS4_18smem_ptr_flag_bitsILi8EEENST_INS5_IJNSA_ILi8EEESH_EEENS5_IJSH_SC_EEEEEEEvNS4_8identityENS4_23SM90_TMA_LOAD_MULTICASTES1A_vS1B_EENS_8epilogue10collective6detail29Sm90TmaWarpSpecializedAdapterINS1F_15DefaultEpilogueISJ_SK_SK_NS1E_6thread17LinearCombinationISJ_Li1EffLNS1J_9ScaleType4KindE0ELNS_15FloatRoundStyleE2ESJ_EENS1_15EpilogueDefaultEEEEEvvEEEEvNT_6ParamsE,@function
        .size           _ZN7cutlass13device_kernelINS_4gemm6kernel13GemmUniversalIN4cute5tupleIJiiiiEEENS1_10collective13CollectiveMmaINS1_37MainloopSm90TmaGmmaWarpSpecializedFP8ILi4ENS5_IJNS4_1CILi2EEENSA_ILi1EEESC_EEENS1_35KernelTmaWarpSpecializedCooperativeEEENS5_IJNSA_ILi256EEENSA_ILi64EEESH_EEENS_12float_e5m2_tENS5_IJlSC_lEEESJ_SK_NS4_8TiledMMAINS4_8MMA_AtomIJNS4_4SM904GMMA30MMA_64x64x32_F32E5M2E5M2_SS_TNILNSO_7ScaleInE1ELSQ_1EEEEEENS4_6LayoutISD_NS5_IJSC_NSA_ILi0EEESU_EEEEENS5_IJNS4_10UnderscoreESX_SX_EEEEENS4_13SM90_TMA_LOADENS4_14ComposedLayoutINS4_7SwizzleILi2ELi4ELi3EEENS4_18smem_ptr_flag_bitsILi8EEENST_INS5_IJNSA_ILi8EEESH_EEENS5_IJSH_SC_EEEEEEEvNS4_8identityENS4_23SM90_TMA_LOAD_MULTICASTES1A_vS1B_EENS_8epilogue10collective6detail29Sm90TmaWarpSpecializedAdapterINS1F_15DefaultEpilogueISJ_SK_SK_NS1E_6thread17LinearCombinationISJ_Li1EffLNS1J_9ScaleType4KindE0ELNS_15FloatRoundStyleE2ESJ_EENS1_15EpilogueDefaultEEEEEvvEEEEvNT_6ParamsE,(.L_x_204 - _ZN7cutlass13device_kernelINS_4gemm6kernel13GemmUniversalIN4cute5tupleIJiiiiEEENS1_10collective13CollectiveMmaINS1_37MainloopSm90TmaGmmaWarpSpecializedFP8ILi4ENS5_IJNS4_1CILi2EEENSA_ILi1EEESC_EEENS1_35KernelTmaWarpSpecializedCooperativeEEENS5_IJNSA_ILi256EEENSA_ILi64EEESH_EEENS_12float_e5m2_tENS5_IJlSC_lEEESJ_SK_NS4_8TiledMMAINS4_8MMA_AtomIJNS4_4SM904GMMA30MMA_64x64x32_F32E5M2E5M2_SS_TNILNSO_7ScaleInE1ELSQ_1EEEEEENS4_6LayoutISD_NS5_IJSC_NSA_ILi0EEESU_EEEEENS5_IJNS4_10UnderscoreESX_SX_EEEEENS4_13SM90_TMA_LOADENS4_14ComposedLayoutINS4_7SwizzleILi2ELi4ELi3EEENS4_18smem_ptr_flag_bitsILi8EEENST_INS5_IJNSA_ILi8EEESH_EEENS5_IJSH_SC_EEEEEEEvNS4_8identityENS4_23SM90_TMA_LOAD_MULTICASTES1A_vS1B_EENS_8epilogue10collective6detail29Sm90TmaWarpSpecializedAdapterINS1F_15DefaultEpilogueISJ_SK_SK_NS1E_6thread17LinearCombinationISJ_Li1EffLNS1J_9ScaleType4KindE0ELNS_15FloatRoundStyleE2ESJ_EENS1_15EpilogueDefaultEEEEEvvEEEEvNT_6ParamsE)
        .other          _ZN7cutlass13device_kernelINS_4gemm6kernel13GemmUniversalIN4cute5tupleIJiiiiEEENS1_10collective13CollectiveMmaINS1_37MainloopSm90TmaGmmaWarpSpecializedFP8ILi4ENS5_IJNS4_1CILi2EEENSA_ILi1EEESC_EEENS1_35KernelTmaWarpSpecializedCooperativeEEENS5_IJNSA_ILi256EEENSA_ILi64EEESH_EEENS_12float_e5m2_tENS5_IJlSC_lEEESJ_SK_NS4_8TiledMMAINS4_8MMA_AtomIJNS4_4SM904GMMA30MMA_64x64x32_F32E5M2E5M2_SS_TNILNSO_7ScaleInE1ELSQ_1EEEEEENS4_6LayoutISD_NS5_IJSC_NSA_ILi0EEESU_EEEEENS5_IJNS4_10UnderscoreESX_SX_EEEEENS4_13SM90_TMA_LOADENS4_14ComposedLayoutINS4_7SwizzleILi2ELi4ELi3EEENS4_18smem_ptr_flag_bitsILi8EEENST_INS5_IJNSA_ILi8EEESH_EEENS5_IJSH_SC_EEEEEEEvNS4_8identityENS4_23SM90_TMA_LOAD_MULTICASTES1A_vS1B_EENS_8epilogue10collective6detail29Sm90TmaWarpSpecializedAdapterINS1F_15DefaultEpilogueISJ_SK_SK_NS1E_6thread17LinearCombinationISJ_Li1EffLNS1J_9ScaleType4KindE0ELNS_15FloatRoundStyleE2ESJ_EENS1_15EpilogueDefaultEEEEEvvEEEEvNT_6ParamsE,@"STO_CUDA_ENTRY STV_DEFAULT"
_ZN7cutlass13device_kernelINS_4gemm6kernel13GemmUniversalIN4cute5tupleIJiiiiEEENS1_10collective13CollectiveMmaINS1_37MainloopSm90TmaGmmaWarpSpecializedFP8ILi4ENS5_IJNS4_1CILi2EEENSA_ILi1EEESC_EEENS1_35KernelTmaWarpSpecializedCooperativeEEENS5_IJNSA_ILi256EEENSA_ILi64EEESH_EEENS_12float_e5m2_tENS5_IJlSC_lEEESJ_SK_NS4_8TiledMMAINS4_8MMA_AtomIJNS4_4SM904GMMA30MMA_64x64x32_F32E5M2E5M2_SS_TNILNSO_7ScaleInE1ELSQ_1EEEEEENS4_6LayoutISD_NS5_IJSC_NSA_ILi0EEESU_EEEEENS5_IJNS4_10UnderscoreESX_SX_EEEEENS4_13SM90_TMA_LOADENS4_14ComposedLayoutINS4_7SwizzleILi2ELi4ELi3EEENS4_18smem_ptr_flag_bitsILi8EEENST_INS5_IJNSA_ILi8EEESH_EEENS5_IJSH_SC_EEEEEEEvNS4_8identityENS4_23SM90_TMA_LOAD_MULTICASTES1A_vS1B_EENS_8epilogue10collective6detail29Sm90TmaWarpSpecializedAdapterINS1F_15DefaultEpilogueISJ_SK_SK_NS1E_6thread17LinearCombinationISJ_Li1EffLNS1J_9ScaleType4KindE0ELNS_15FloatRoundStyleE2ESJ_EENS1_15EpilogueDefaultEEEEEvvEEEEvNT_6ParamsE:
[----:B------:R-:W-:Y:S01]  /*0000*/  LDC R1, c[0x0][0x28] ;  /* 0x00000a00ff017b82 */ /* 0x000fe20000000800 */
[----:B------:R-:W0:Y:S01]  /*0010*/  S2R R0, SR_TID.X ;  /* 0x0000000000007919 */ /* 0x000e220000002100 */
[----:B------:R-:W-:Y:S01]  /*0020*/  ELECT P0, URZ, PT ;  /* 0x00000000003f782f */ /* 0x000fe20003800000 */
[----:B------:R-:W-:Y:S01]  /*0030*/  BSSY B0, `(.L_x_0) ;  /* 0x000000f000007945 */ /* 0x000fe20003800000 */
[--C-:B0-----:R-:W-:Y:S02]  /*0040*/  SHF.R.U32.HI R2, RZ, 0x5, R0.reuse ;  /* 0x00000005ff027819 */ /* 0x101fe40000011600 */
[----:B------:R-:W-:-:S03]  /*0050*/  SHF.R.U32.HI R3, RZ, 0x7, R0 ;  /* 0x00000007ff037819 */ /* 0x000fc60000011600 */
[----:B------:R-:W0:Y:S04]  /*0060*/  SHFL.IDX PT, R7, R2, RZ, 0x1f ;  /* 0x00001fff02077589 */ /* 0x000e2800000e0000 */
[----:B------:R-:W1:Y:S01]  /*0070*/  SHFL.IDX PT, R3, R3, RZ, 0x1f ;  /* 0x00001fff03037589 */ /* 0x000e6200000e0000 */
[----:B0-----:R-:W-:-:S13]  /*0080*/  ISETP.NE.OR P0, PT, R7, RZ, !P0 ;  /* 0x000000ff0700720c */ /* 0x001fda0004705670 */
[----:B-1----:R-:W-:Y:S05]  /*0090*/  @P0 BRA `(.L_x_1) ;  /* 0x0000000000200947 */ /* 0x002fea0003800000 */
[----:B------:R-:W-:Y:S02]  /*00a0*/  ULDC.64 UR4, c[0x0][0x198] ;  /* 0x0000660000047ab9 */ /* 0x000fe40000000a00 */
[----:B------:R-:W-:Y:S02]  /*00b0*/  UIADD3 UR6, UP0, UR4, 0xf0, URZ ;  /* 0x000000f004067890 */ /* 0x000fe4000ff1e03f */
[----:B------:R-:W-:Y:S02]  /*00c0*/  UIADD3 UR4, UP1, UR4, 0x1f0, URZ ;  /* 0x000001f004047890 */ /* 0x000fe4000ff3e03f */
[----:B------:R-:W-:Y:S02]  /*00d0*/  UIADD3.X UR7, URZ, UR5, URZ, UP0, !UPT ;  /* 0x000000053f077290 */ /* 0x000fe400087fe43f */
[----:B------:R-:W-:-:S07]  /*00e0*/  UIADD3.X UR5, URZ, UR5, URZ, UP1, !UPT ;  /* 0x000000053f057290 */ /* 0x000fce0008ffe43f */
[----:B------:R0:W-:Y:S02]  /*00f0*/  UTMACCTL.PF [UR6] ;  /* 0x00000000060079b9 */ /* 0x0001e40008040000 */
[----:B------:R0:W-:Y:S02]  /*0100*/  UTMACCTL.PF [UR4] ;  /* 0x00000000040079b9 */ /* 0x0001e40008040000 */
[----:B0-----:R-:W-:Y:S01]  /*0110*/  NOP ;  /* 0x0000000000007918 */ /* 0x001fe20000000000 */
.L_x_1:
[----:B------:R-:W-:Y:S05]  /*0120*/  BSYNC B0 ;  /* 0x0000000000007941 */ /* 0x000fea0003800000 */
.L_x_0:
[----:B------:R-:W0:Y:S02]  /*0130*/  SHFL.IDX PT, R4, R2, RZ, 0x1f ;  /* 0x00001fff02047589 */ /* 0x000e2400000e0000 */
[----:B0-----:R-:W-:-:S13]  /*0140*/  ISETP.NE.AND P0, PT, R4, RZ, PT ;  /* 0x000000ff0400720c */ /* 0x001fda0003f05270 */
[----:B------:R-:W-:Y:S05]  /*0150*/  @P0 BRA `(.L_x_2) ;  /* 0x0000000000580947 */ /* 0x000fea0003800000 */
[----:B------:R-:W0:Y:S01]  /*0160*/  S2UR UR8, SR_CgaCtaId ;  /* 0x00000000000879c3 */ /* 0x000e220000008800 */
[----:B------:R-:W-:Y:S01]  /*0170*/  UMOV UR4, 0x400 ;  /* 0x0000040000047882 */ /* 0x000fe20000000000 */
[----:B------:R-:W-:Y:S01]  /*0180*/  UMOV UR5, 0x1 ;  /* 0x0000000100057882 */ /* 0x000fe20000000000 */
[----:B------:R-:W-:Y:S01]  /*0190*/  UMOV UR6, 0x4 ;  /* 0x0000000400067882 */ /* 0x000fe20000000000 */
[----:B------:R-:W-:Y:S01]  /*01a0*/  ELECT P0, URZ, PT ;  /* 0x00000000003f782f */ /* 0x000fe20003800000 */
[----:B------:R-:W-:-:S04]  /*01b0*/  UIADD3 UR6, -UR6, 0x100000, URZ ;  /* 0x0010000006067890 */ /* 0x000fc8000fffe13f */
[----:B------:R-:W-:Y:S02]  /*01c0*/  USHF.L.U32 UR7, UR6, 0xb, URZ ;  /* 0x0000000b06077899 */ /* 0x000fe4000800063f */
[----:B------:R-:W-:Y:S02]  /*01d0*/  USHF.L.U32 UR6, UR6, 0x1, URZ ;  /* 0x0000000106067899 */ /* 0x000fe4000800063f */
[----:B0-----:R-:W-:Y:S02]  /*01e0*/  ULEA UR8, UR8, UR4, 0x18 ;  /* 0x0000000408087291 */ /* 0x001fe4000f8ec03f */
[----:B------:R-:W-:-:S04]  /*01f0*/  UIADD3 UR4, -UR5, 0x100000, URZ ;  /* 0x0010000005047890 */ /* 0x000fc8000fffe13f */
[----:B------:R-:W-:Y:S02]  /*0200*/  USHF.L.U32 UR5, UR4, 0xb, URZ ;  /* 0x0000000b04057899 */ /* 0x000fe4000800063f */
[----:B------:R-:W-:Y:S01]  /*0210*/  USHF.L.U32 UR4, UR4, 0x1, URZ ;  /* 0x0000000104047899 */ /* 0x000fe2000800063f */
[----:B------:R-:W0:Y:S11]  /*0220*/  FENCE.VIEW.ASYNC.S ;  /* 0x00000000000073c6 */ /* 0x000e360000000000 */
[----:B0-----:R0:W1:Y:S01]  /*0230*/  SYNCS.EXCH.64 URZ, [UR8], UR4 ;  /* 0x00000004083f75b2 */ /* 0x0010620008000100 */
[----:B------:R0:W2:Y:S01]  /*0240*/  SYNCS.EXCH.64 URZ, [UR8+0x20], UR6 ;  /* 0x00002006083f75b2 */ /* 0x0000a20008000100 */
[----:B------:R0:W3:Y:S01]  /*0250*/  SYNCS.EXCH.64 URZ, [UR8+0x8], UR4 ;  /* 0x00000804083f75b2 */ /* 0x0000e20008000100 */
[----:B------:R0:W4:Y:S01]  /*0260*/  SYNCS.EXCH.64 URZ, [UR8+0x28], UR6 ;  /* 0x00002806083f75b2 */ /* 0x0001220008000100 */
[----:B------:R0:W0:Y:S01]  /*0270*/  SYNCS.EXCH.64 URZ, [UR8+0x10], UR4 ;  /* 0x00001004083f75b2 */ /* 0x0000220008000100 */
[----:B------:R0:W0:Y:S01]  /*0280*/  SYNCS.EXCH.64 URZ, [UR8+0x30], UR6 ;  /* 0x00003006083f75b2 */ /* 0x0000220008000100 */
[----:B------:R0:W0:Y:S01]  /*0290*/  SYNCS.EXCH.64 URZ, [UR8+0x18], UR4 ;  /* 0x00001804083f75b2 */ /* 0x0000220008000100 */
[----:B------:R0:W0:Y:S01]  /*02a0*/  SYNCS.EXCH.64 URZ, [UR8+0x38], UR6 ;  /* 0x00003806083f75b2 */ /* 0x0000220008000100 */
[----:B------:R-:W-:Y:S01]  /*02b0*/  NOP ;  /* 0x0000000000007918 */ /* 0x000fe20000000000 */
.L_x_2:
[----:B------:R-:W-:Y:S01]  /*02c0*/  SHF.R.S32.HI R5, RZ, 0x1f, R0 ;  /* 0x0000001fff057819 */ /* 0x000fe20000011400 */
[----:B------:R-:W5:Y:S01]  /*02d0*/  SHFL.IDX PT, R2, R2, RZ, 0x1f ;  /* 0x00001fff02027589 */ /* 0x000f6200000e0000 */
[----:B0-----:R-:W0:Y:S01]  /*02e0*/  S2UR UR8, SR_CTAID.X ;  /* 0x00000000000879c3 */ /* 0x001e220000002500 */
[----:B------:R-:W-:Y:S02]  /*02f0*/  ELECT P0, URZ, PT ;  /* 0x00000000003f782f */ /* 0x000fe40003800000 */
[----:B------:R-:W-:Y:S01]  /*0300*/  LEA.HI R5, R5, R0, RZ, 0x7 ;  /* 0x0000000005057211 */ /* 0x000fe200078f38ff */
[----:B------:R-:W1:Y:S01]  /*0310*/  S2R R8, SR_CTAID.Y ;  /* 0x0000000000087919 */ /* 0x000e620000002600 */
[----:B------:R-:W-:Y:S01]  /*0320*/  SHF.R.S32.HI R11, RZ, 0x1f, R4 ;  /* 0x0000001fff0b7819 */ /* 0x000fe20000011404 */
[----:B------:R-:W-:Y:S01]  /*0330*/  ULDC UR4, c[0x0][0x150] ;  /* 0x0000540000047ab9 */ /* 0x000fe20000000800 */
[----:B------:R-:W-:Y:S01]  /*0340*/  LOP3.LUT R5, R5, 0xffffff80, RZ, 0xc0, !PT ;  /* 0xffffff8005057812 */ /* 0x000fe200078ec0ff */
[----:B------:R-:W-:Y:S01]  /*0350*/  VIADD R16, R3, 0xffffffff ;  /* 0xffffffff03107836 */ /* 0x000fe20000000000 */
[----:B------:R-:W-:Y:S01]  /*0360*/  LEA.HI R11, R11, R4, RZ, 0x2 ;  /* 0x000000040b0b7211 */ /* 0x000fe200078f10ff */
[----:B------:R-:W2:Y:S01]  /*0370*/  LDC R12, c[0x0][0x144] ;  /* 0x00005100ff0c7b82 */ /* 0x000ea20000000800 */
[----:B------:R-:W-:Y:S01]  /*0380*/  NOP ;  /* 0x0000000000007918 */ /* 0x000fe20000000000 */
[----:B------:R-:W-:Y:S01]  /*0390*/  IMAD.IADD R6, R0, 0x1, -R5 ;  /* 0x0000000100067824 */ /* 0x000fe200078e0a05 */
[----:B------:R-:W-:Y:S01]  /*03a0*/  LOP3.LUT R11, R11, 0x3ffffffc, RZ, 0xc0, !PT ;  /* 0x3ffffffc0b0b7812 */ /* 0x000fe200078ec0ff */
[----:B------:R-:W-:Y:S01]  /*03b0*/  NOP ;  /* 0x0000000000007918 */ /* 0x000fe20000000000 */
[----:B------:R-:W-:-:S02]  /*03c0*/  ISETP.NE.AND P4, PT, R3, RZ, PT ;  /* 0x000000ff0300720c */ /* 0x000fc40003f85270 */
[----:B------:R-:W-:Y:S01]  /*03d0*/  SHF.R.S32.HI R5, RZ, 0x1f, R6 ;  /* 0x0000001fff057819 */ /* 0x000fe20000011406 */
[----:B------:R-:W-:Y:S01]  /*03e0*/  IMAD.IADD R4, R4, 0x1, -R11 ;  /* 0x0000000104047824 */ /* 0x000fe200078e0a0b */
[----:B------:R-:W3:Y:S01]  /*03f0*/  LDC R14, c[0x0][0x140] ;  /* 0x00005000ff0e7b82 */ /* 0x000ee20000000800 */
[----:B------:R-:W-:Y:S02]  /*0400*/  ISETP.GE.U32.AND P6, PT, R16, 0x2, PT ;  /* 0x000000021000780c */ /* 0x000fe40003fc6070 */
[----:B------:R-:W-:Y:S02]  /*0410*/  LEA.HI R5, R5, R6, RZ, 0x3 ;  /* 0x0000000605057211 */ /* 0x000fe400078f18ff */
[----:B-----5:R-:W-:Y:S02]  /*0420*/  ISETP.NE.OR P0, PT, R2, RZ, !P0 ;  /* 0x000000ff0200720c */ /* 0x020fe40004705670 */
[--C-:B------:R-:W-:Y:S01]  /*0430*/  SHF.R.S32.HI R2, RZ, 0x3, R5.reuse ;  /* 0x00000003ff027819 */ /* 0x100fe20000011405 */
[----:B------:R-:W5:Y:S01]  /*0440*/  LDC R13, c[0x0][0x148] ;  /* 0x00005200ff0d7b82 */ /* 0x000f620000000800 */
[----:B------:R-:W-:-:S02]  /*0450*/  SHF.R.S32.HI R5, RZ, 0x1f, R5 ;  /* 0x0000001fff057819 */ /* 0x000fc40000011405 */
[----:B0-----:R-:W-:Y:S02]  /*0460*/  I2FP.F32.U32 R10, UR8 ;  /* 0x00000008000a7c45 */ /* 0x001fe40008201000 */
[----:B------:R-:W-:-:S03]  /*0470*/  LEA.HI R5, R5, R2, RZ, 0x2 ;  /* 0x0000000205057211 */ /* 0x000fc600078f10ff */
[----:B------:R-:W-:Y:S01]  /*0480*/  FMUL R10, R10, UR4 ;  /* 0x000000040a0a7c20 */ /* 0x000fe20008400000 */
[----:B------:R-:W-:Y:S01]  /*0490*/  LOP3.LUT R5, R5, 0xfffffffc, RZ, 0xc0, !PT ;  /* 0xfffffffc05057812 */ /* 0x000fe200078ec0ff */
[----:B------:R-:W-:Y:S01]  /*04a0*/  VOTEU.ALL UP0, P0 ;  /* 0x00000000003f7886 */ /* 0x000fe20000000000 */
[----:B-1----:R-:W-:Y:S01]  /*04b0*/  I2FP.F32.U32 R11, R8 ;  /* 0x00000008000b7245 */ /* 0x002fe20000201000 */
[----:B------:R-:W-:Y:S01]  /*04c0*/  ULDC UR4, c[0x0][0x154] ;  /* 0x0000550000047ab9 */ /* 0x000fe20000000800 */
[----:B------:R-:W-:Y:S01]  /*04d0*/  VOTEU.ALL UP1, P0 ;  /* 0x00000000003f7886 */ /* 0x000fe20000020000 */
[----:B------:R-:W0:Y:S01]  /*04e0*/  F2I.U32.TRUNC.NTZ R10, R10 ;  /* 0x0000000a000a7305 */ /* 0x000e22000020f000 */
[----:B------:R-:W-:Y:S01]  /*04f0*/  IMAD.IADD R5, R2, 0x1, -R5 ;  /* 0x0000000102057824 */ /* 0x000fe200078e0a05 */
[----:B------:R-:W1:Y:S01]  /*0500*/  @!UP0 S2UR UR7, SR_CgaCtaId ;  /* 0x00000000000789c3 */ /* 0x000e620000008800 */
[----:B------:R-:W-:Y:S01]  /*0510*/  @!UP0 UMOV UR6, 0x400 ;  /* 0x0000040000068882 */ /* 0x000fe20000000000 */
[----:B---3--:R-:W-:Y:S01]  /*0520*/  ISETP.EQ.U32.AND P2, PT, R14, 0x1, PT ;  /* 0x000000010e00780c */ /* 0x008fe20003f42070 */
[----:B------:R-:W-:-:S05]  /*0530*/  IMAD R5, R4, 0x4, R5 ;  /* 0x0000000404057824 */ /* 0x000fca00078e0205 */
[----:B------:R-:W-:-:S04]  /*0540*/  LEA.HI R2, R5, R5, RZ, 0x1 ;  /* 0x0000000505027211 */ /* 0x000fc800078f08ff */
[----:B------:R-:W-:Y:S01]  /*0550*/  LOP3.LUT R4, R2, 0xfffffffe, RZ, 0xc0, !PT ;  /* 0xfffffffe02047812 */ /* 0x000fe200078ec0ff */
[----:B0-----:R-:W-:Y:S02]  /*0560*/  IMAD.MOV R15, RZ, RZ, -R10 ;  /* 0x000000ffff0f7224 */ /* 0x001fe400078e0a0a */
[----:B------:R-:W-:Y:S01]  /*0570*/  FMUL R10, R11, UR4 ;  /* 0x000000040b0a7c20 */ /* 0x000fe20008400000 */
[----:B------:R-:W-:Y:S01]  /*0580*/  SHF.R.S32.HI R2, RZ, 0x1f, R7 ;  /* 0x0000001fff027819 */ /* 0x000fe20000011407 */
[----:B------:R-:W-:Y:S01]  /*0590*/  UMOV UR4, 0x20 ;  /* 0x0000002000047882 */ /* 0x000fe20000000000 */
[----:B--2---:R-:W-:Y:S01]  /*05a0*/  IMAD R12, R12, R15, UR8 ;  /* 0x000000080c0c7e24 */ /* 0x004fe2000f8e020f */
[----:B------:R-:W-:-:S04]  /*05b0*/  @!UP0 UIADD3 UR4, -UR4, 0x100000, URZ ;  /* 0x0010000004048890 */ /* 0x000fc8000fffe13f */
[----:B------:R-:W-:Y:S02]  /*05c0*/  @!UP0 USHF.L.U32 UR5, UR4, 0xb, URZ ;  /* 0x0000000b04058899 */ /* 0x000fe4000800063f */
[----:B------:R-:W-:Y:S01]  /*05d0*/  @!UP0 USHF.L.U32 UR4, UR4, 0x1, URZ ;  /* 0x0000000104048899 */ /* 0x000fe2000800063f */
[C---:B------:R-:W-:Y:S01]  /*05e0*/  IMAD.IADD R11, R5.reuse, 0x1, -R4 ;  /* 0x00000001050b7824 */ /* 0x040fe200078e0a04 */
[----:B------:R-:W0:Y:S01]  /*05f0*/  F2I.U32.TRUNC.NTZ R10, R10 ;  /* 0x0000000a000a7305 */ /* 0x000e22000020f000 */
[----:B------:R-:W-:Y:S01]  /*0600*/  LEA.HI R2, R2, R7, RZ, 0x2 ;  /* 0x0000000702027211 */ /* 0x000fe200078f10ff */
[----:B------:R-:W-:Y:S02]  /*0610*/  IMAD.SHL.U32 R4, R5, 0x4, RZ ;  /* 0x0000000405047824 */ /* 0x000fe400078e00ff */
[----:B------:R-:W-:Y:S01]  /*0620*/  ISETP.NE.AND P3, PT, R11, R12, PT ;  /* 0x0000000c0b00720c */ /* 0x000fe20003f65270 */
[----:B-1----:R-:W-:Y:S01]  /*0630*/  @!UP0 ULEA UR6, UR7, UR6, 0x18 ;  /* 0x0000000607068291 */ /* 0x002fe2000f8ec03f */
[----:B------:R-:W-:Y:S01]  /*0640*/  LOP3.LUT R2, R2, 0xfffffffc, RZ, 0xc0, !PT ;  /* 0xfffffffc02027812 */ /* 0x000fe200078ec0ff */
[----:B------:R-:W-:Y:S01]  /*0650*/  VOTEU.ALL UP0, P0 ;  /* 0x00000000003f7886 */ /* 0x000fe20000000000 */
[----:B------:R-:W-:-:S02]  /*0660*/  LOP3.LUT R5, R5, 0xc, R4, 0x78, !PT ;  /* 0x0000000c05057812 */ /* 0x000fc400078e7804 */
[----:B------:R-:W-:Y:S01]  /*0670*/  LOP3.LUT P0, RZ, R6, 0x7, RZ, 0xc0, !PT ;  /* 0x0000000706ff7812 */ /* 0x000fe2000780c0ff */
[----:B------:R-:W-:Y:S02]  /*0680*/  IMAD.IADD R7, R7, 0x1, -R2 ;  /* 0x0000000107077824 */ /* 0x000fe400078e0a02 */
[----:B------:R-:W-:Y:S01]  /*0690*/  IMAD.MOV.U32 R6, RZ, RZ, 0x1 ;  /* 0x00000001ff067424 */ /* 0x000fe200078e00ff */
[----:B------:R-:W-:Y:S01]  /*06a0*/  ISETP.LT.U32.AND P0, PT, R5, 0x2, !P0 ;  /* 0x000000020500780c */ /* 0x000fe20004701070 */
[----:B0-----:R-:W-:Y:S01]  /*06b0*/  IMAD.MOV R20, RZ, RZ, -R10 ;  /* 0x000000ffff147224 */ /* 0x001fe200078e0a0a */
[----:B------:R-:W-:Y:S01]  /*06c0*/  ISETP.NE.AND P1, PT, R7, 0x3, PT ;  /* 0x000000030700780c */ /* 0x000fe20003f25270 */
[----:B------:R-:W0:Y:S02]  /*06d0*/  FENCE.VIEW.ASYNC.S ;  /* 0x00000000000073c6 */ /* 0x000e240000000000 */
[----:B0-----:R0:W1:Y:S01]  /*06e0*/  @!UP0 SYNCS.EXCH.64 URZ, [UR6+0x50], UR4 ;  /* 0x00005004063f85b2 */ /* 0x0010620008000100 */
[----:B------:R-:W-:Y:S01]  /*06f0*/  @P3 LEA.HI R2, R5, R5, RZ, 0x1 ;  /* 0x0000000505023211 */ /* 0x000fe200078f08ff */
[----:B-----5:R-:W-:Y:S01]  /*0700*/  IMAD R11, R13, R20, R8 ;  /* 0x000000140d0b7224 */ /* 0x020fe200078e0208 */
[----:B------:R-:W-:-:S02]  /*0710*/  ISETP.EQ.OR P1, PT, R7, RZ, !P1 ;  /* 0x000000ff0700720c */ /* 0x000fc40004f22670 */
[----:B------:R-:W-:Y:S02]  /*0720*/  @P3 SHF.R.S32.HI R2, RZ, 0x1, R2 ;  /* 0x00000001ff023819 */ /* 0x000fe40000011402 */
[----:B------:R-:W-:Y:S02]  /*0730*/  ISETP.EQ.AND P1, PT, R3, RZ, P1 ;  /* 0x000000ff0300720c */ /* 0x000fe40000f22270 */
[----:B------:R-:W-:Y:S02]  /*0740*/  @P3 ISETP.NE.AND P5, PT, R2, R11, PT ;  /* 0x0000000b0200320c */ /* 0x000fe40003fa5270 */
[----:B------:R-:W-:Y:S02]  /*0750*/  SEL R3, RZ, 0x1, !P0 ;  /* 0x00000001ff037807 */ /* 0x000fe40004000000 */
[----:B------:R-:W-:Y:S02]  /*0760*/  @P3 SEL R6, RZ, 0x1, P5 ;  /* 0x00000001ff063807 */ /* 0x000fe40002800000 */
[----:B------:R-:W-:Y:S01]  /*0770*/  SEL R4, RZ, 0x1, !P1 ;  /* 0x00000001ff047807 */ /* 0x000fe20004800000 */
[----:B------:R0:W2:Y:S01]  /*0780*/  @!UP1 SYNCS.EXCH.64 URZ, [UR6+0x58], UR4 ;  /* 0x00005804063f95b2 */ /* 0x0000a20008000100 */
[----:B------:R-:W-:Y:S01]  /*0790*/  LOP3.LUT R6, R6, R3, RZ, 0xc0, !PT ;  /* 0x0000000306067212 */ /* 0x000fe200078ec0ff */
[----:B------:R-:W-:Y:S01]  /*07a0*/  NOP ;  /* 0x0000000000007918 */ /* 0x000fe20000000000 */
[----:B------:R-:W-:Y:S01]  /*07b0*/  SEL R4, R4, 0x2, P6 ;  /* 0x0000000204047807 */ /* 0x000fe20003000000 */
[----:B------:R-:W-:Y:S06]  /*07c0*/  @!P2 BRA `(.L_x_3) ;  /* 0x000000000008a947 */ /* 0x000fec0003800000 */
[----:B-12-4-:R-:W-:Y:S01]  /*07d0*/  UCGABAR_ARV ;  /* 0x00000000000079c7 */ /* 0x016fe20008000000 */
[----:B------:R-:W-:Y:S05]  /*07e0*/  BRA `(.L_x_4) ;  /* 0x0000000000047947 */ /* 0x000fea0003800000 */
.L_x_3:
[----:B-12-4-:R-:W-:Y:S01]  /*07f0*/  NOP ;  /* 0x0000000000007918 */ /* 0x016fe20000000000 */
.L_x_4:
[----:B------:R-:W1:Y:S01]  /*0800*/  LDC R2, c[0x0][0x65c] ;  /* 0x00019700ff027b82 */ /* 0x000e620000000800 */
[----:B------:R-:W-:Y:S01]  /*0810*/  IMAD.MOV.U32 R3, RZ, RZ, RZ ;  /* 0x000000ffff037224 */ /* 0x000fe200078e00ff */
[----:B-1----:R-:W-:Y:S01]  /*0820*/  ISETP.NE.AND P3, PT, R2, 0x1, PT ;  /* 0x000000010200780c */ /* 0x002fe20003f65270 */
[----:B------:R-:W-:-:S12]  /*0830*/  IMAD.U32 R2, RZ, RZ, UR8 ;  /* 0x00000008ff027e24 */ /* 0x000fd8000f8e00ff */
[----:B------:R-:W1:Y:S01]  /*0840*/  @P3 LDC R15, c[0x0][0x10] ;  /* 0x00000400ff0f3b82 */ /* 0x000e620000000800 */
[----:B------:R-:W-:Y:S02]  /*0850*/  @P3 IMAD.MOV.U32 R9, RZ, RZ, RZ ;  /* 0x000000ffff093224 */ /* 0x000fe400078e00ff */
[----:B------:R-:W-:-:S05]  /*0860*/  @P3 IMAD.MOV.U32 R17, RZ, RZ, RZ ;  /* 0x000000ffff113224 */ /* 0x000fca00078e00ff */
[----:B------:R-:W2:Y:S01]  /*0870*/  @!P3 LDC R11, c[0x0][0xc] ;  /* 0x00000300ff0bbb82 */ /* 0x000ea20000000800 */
[----:B-1----:R-:W-:-:S04]  /*0880*/  @P3 IMAD.WIDE.U32 R14, R15, UR8, R8 ;  /* 0x000000080f0e3c25 */ /* 0x002fc8000f8e0008 */
[----:B--2---:R-:W-:-:S04]  /*0890*/  @!P3 IMAD.WIDE.U32 R10, R8, R11, R2 ;  /* 0x0000000b080ab225 */ /* 0x004fc800078e0002 */
[----:B------:R-:W-:Y:S02]  /*08a0*/  @P3 IMAD.MOV.U32 R2, RZ, RZ, R14 ;  /* 0x000000ffff023224 */ /* 0x000fe400078e000e */
[----:B------:R-:W-:Y:S02]  /*08b0*/  @P3 IMAD.IADD R3, R15, 0x1, R17 ;  /* 0x000000010f033824 */ /* 0x000fe400078e0211 */
[----:B------:R-:W-:Y:S02]  /*08c0*/  @!P3 IMAD.MOV.U32 R2, RZ, RZ, R10 ;  /* 0x000000ffff02b224 */ /* 0x000fe400078e000a */
[----:B------:R-:W-:Y:S01]  /*08d0*/  @!P3 IMAD.MOV.U32 R3, RZ, RZ, R11 ;  /* 0x000000ffff03b224 */ /* 0x000fe200078e000b */
[----:B------:R-:W-:Y:S06]  /*08e0*/  @!P2 BRA `(.L_x_5) ;  /* 0x00000000000ca947 */ /* 0x000fec0003800000 */
[----:B------:R-:W-:Y:S01]  /*08f0*/  UCGABAR_WAIT ;  /* 0x0000000000007dc7 */ /* 0x000fe20008000000 */
[----:B------:R-:W-:Y:S01]  /*0900*/  CCTL.IVALL ;  /* 0x00000000ff00798f */ /* 0x000fe20002000000 */
[----:B------:R-:W-:Y:S05]  /*0910*/  BRA `(.L_x_6) ;  /* 0x0000000000047947 */ /* 0x000fea0003800000 */
.L_x_5:
[----:B------:R-:W-:Y:S06]  /*0920*/  BAR.SYNC.DEFER_BLOCKING 0x0 ;  /* 0x0000000000007b1d */ /* 0x000fec0000010000 */
.L_x_6:
[----:B------:R-:W-:Y:S05]  /*0930*/  @!P4 BRA `(.L_x_7) ;  /* 0x0000007400e8c947 */ /* 0x000fea0003800000 */
[----:B------:R-:W-:-:S13]  /*0940*/  ISETP.GT.U32.AND P0, PT, R16, 0x1, PT ;  /* 0x000000011000780c */ /* 0x000fda0003f04070 */
[----:B0-----:R-:W-:Y:S05]  /*0950*/  @P0 EXIT ;  /* 0x000000000000094d */ /* 0x001fea0003800000 */
[----:B------:R-:W-:Y:S01]  /*0960*/  ULDC.64 UR4, c[0x0][0x650] ;  /* 0x0001940000047ab9 */ /* 0x000fe20000000a00 */
[----:B------:R-:W-:Y:S01]  /*0970*/  PRMT R14, RZ, 0x7610, R14 ;  /* 0x00007610ff0e7816 */ /* 0x000fe2000000000e */
[----:B------:R-:W-:Y:S01]  /*0980*/  IMAD.MOV.U32 R11, RZ, RZ, -0x1 ;  /* 0xffffffffff0b7424 */ /* 0x000fe200078e00ff */
[----:B------:R-:W-:Y:S01]  /*0990*/  ISETP.GE.U32.AND P0, PT, R2, UR4, PT ;  /* 0x0000000402007c0c */ /* 0x000fe2000bf06070 */
[----:B------:R-:W-:Y:S02]  /*09a0*/  IMAD.MOV.U32 R10, RZ, RZ, -0x1 ;  /* 0xffffffffff0a7424 */ /* 0x000fe400078e00ff */
[----:B------:R-:W-:Y:S01]  /*09b0*/  IMAD.MOV.U32 R7, RZ, RZ, -0x1 ;  /* 0xffffffffff077424 */ /* 0x000fe200078e00ff */
[----:B------:R-:W-:-:S13]  /*09c0*/  ISETP.GE.U32.AND.EX P0, PT, R3, UR5, PT, P0 ;  /* 0x0000000503007c0c */ /* 0x000fda000bf06100 */
[----:B------:R-:W-:Y:S05]  /*09d0*/  @P0 BRA `(.L_x_8) ;  /* 0x0000000400280947 */ /* 0x000fea0003800000 */
[----:B------:R-:W0:Y:S01]  /*09e0*/  LDC.64 R22, c[0x0][0x628] ;  /* 0x00018a00ff167b82 */ /* 0x000e220000000a00 */
[----:B------:R-:W-:Y:S02]  /*09f0*/  IMAD.MOV.U32 R10, RZ, RZ, R2 ;  /* 0x000000ffff0a7224 */ /* 0x000fe400078e0002 */
[----:B------:R-:W-:-:S05]  /*0a00*/  IMAD.MOV.U32 R11, RZ, RZ, R3 ;  /* 0x000000ffff0b7224 */ /* 0x000fca00078e0003 */
[----:B------:R-:W1:Y:S08]  /*0a10*/  LDC R18, c[0x0][0x630] ;  /* 0x00018c00ff127b82 */ /* 0x000e700000000800 */
[----:B------:R-:W2:Y:S01]  /*0a20*/  LDC.64 R24, c[0x0][0x620] ;  /* 0x00018800ff187b82 */ /* 0x000ea20000000a00 */
[----:B0-----:R-:W-:-:S04]  /*0a30*/  ISETP.NE.U32.AND P0, PT, R22, RZ, PT ;  /* 0x000000ff1600720c */ /* 0x001fc80003f05070 */
[----:B------:R-:W-:-:S13]  /*0a40*/  ISETP.NE.AND.EX P0, PT, R23, RZ, PT, P0 ;  /* 0x000000ff1700720c */ /* 0x000fda0003f05300 */
[----:B-12---:R-:W-:Y:S05]  /*0a50*/  @!P0 BRA `(.L_x_9) ;  /* 0x0000000000288947 */ /* 0x006fea0003800000 */
[----:B------:R-:W0:Y:S02]  /*0a60*/  LDC R7, c[0x0][0x634] ;  /* 0x00018d00ff077b82 */ /* 0x000e240000000800 */
[----:B0-----:R-:W-:-:S05]  /*0a70*/  IADD3 R7, P0, R2, R7, RZ ;  /* 0x0000000702077210 */ /* 0x001fca0007f1e0ff */
[----:B------:R-:W-:-:S04]  /*0a80*/  IMAD.X R19, RZ, RZ, R3, P0 ;  /* 0x000000ffff137224 */ /* 0x000fc800000e0603 */
[----:B------:R-:W-:-:S04]  /*0a90*/  IMAD.WIDE.U32 R10, R19, R22, RZ ;  /* 0x00000016130a7225 */ /* 0x000fc800078e00ff */
[----:B------:R-:W-:-:S04]  /*0aa0*/  IMAD.WIDE.U32 R14, P0, R7, R23, R10 ;  /* 0x00000017070e7225 */ /* 0x000fc8000780000a */
[----:B------:R-:W-:-:S04]  /*0ab0*/  IMAD.WIDE.U32 R10, R7, R22, RZ ;  /* 0x00000016070a7225 */ /* 0x000fc800078e00ff */
[----:B------:R-:W-:Y:S01]  /*0ac0*/  IMAD.X R17, RZ, RZ, RZ, P0 ;  /* 0x000000ffff117224 */ /* 0x000fe200000e06ff */
[----:B------:R-:W-:Y:S01]  /*0ad0*/  IADD3 RZ, P0, R11, R14, RZ ;  /* 0x0000000e0bff7210 */ /* 0x000fe20007f1e0ff */
[----:B------:R-:W-:-:S04]  /*0ae0*/  IMAD.MOV.U32 R16, RZ, RZ, R15 ;  /* 0x000000ffff107224 */ /* 0x000fc800078e000f */
[----:B------:R-:W-:-:S08]  /*0af0*/  IMAD.WIDE.U32.X R10, R19, R23, R16, P0 ;  /* 0x00000017130a7225 */ /* 0x000fd000000e0410 */
.L_x_9:
[----:B------:R-:W0:Y:S01]  /*0b00*/  LDC.64 R26, c[0x0][0x640] ;  /* 0x00019000ff1a7b82 */ /* 0x000e220000000a00 */
[--C-:B------:R-:W-:Y:S01]  /*0b10*/  SHF.R.U64 R28, R10, R18, R11.reuse ;  /* 0x000000120a1c7219 */ /* 0x100fe2000000120b */
[----:B------:R-:W-:Y:S01]  /*0b20*/  IMAD R29, R13, R20, R8 ;  /* 0x000000140d1d7224 */ /* 0x000fe200078e0208 */
[----:B------:R-:W-:Y:S01]  /*0b30*/  SHF.R.U32.HI R7, RZ, R18, R11 ;  /* 0x00000012ff077219 */ /* 0x000fe2000001160b */
[----:B------:R-:W-:Y:S01]  /*0b40*/  IMAD.MOV.U32 R23, RZ, RZ, 0x1 ;  /* 0x00000001ff177424 */ /* 0x000fe200078e00ff */
[----:B------:R-:W-:-:S03]  /*0b50*/  IADD3 R9, P0, RZ, -R28, RZ ;  /* 0x8000001cff097210 */ /* 0x000fc60007f1e0ff */
[----:B------:R-:W1:Y:S02]  /*0b60*/  LDC R16, c[0x0][0x618] ;  /* 0x00018600ff107b82 */ /* 0x000e640000000800 */
[----:B------:R-:W-:Y:S02]  /*0b70*/  IMAD.X R7, RZ, RZ, ~R7, P0 ;  /* 0x000000ffff077224 */ /* 0x000fe400000e0e07 */
[----:B------:R-:W-:-:S04]  /*0b80*/  IMAD.WIDE.U32 R10, R9, R24, R2 ;  /* 0x00000018090a7225 */ /* 0x000fc800078e0002 */
[----:B------:R-:W2:Y:S01]  /*0b90*/  LDC R15, c[0x0][0x608] ;  /* 0x00018200ff0f7b82 */ /* 0x000ea20000000800 */
[----:B------:R-:W-:-:S04]  /*0ba0*/  IMAD R14, R7, R24, RZ ;  /* 0x00000018070e7224 */ /* 0x000fc800078e02ff */
[----:B------:R-:W-:-:S03]  /*0bb0*/  IMAD R7, R9, R25, R14 ;  /* 0x0000001909077224 */ /* 0x000fc600078e020e */
[----:B------:R-:W3:Y:S01]  /*0bc0*/  LDC R22, c[0x0][0x658] ;  /* 0x00019600ff167b82 */ /* 0x000ee20000000800 */
[----:B------:R-:W-:Y:S01]  /*0bd0*/  IMAD.IADD R7, R11, 0x1, R7 ;  /* 0x000000010b077824 */ /* 0x000fe200078e0207 */
[----:B0-----:R-:W-:-:S04]  /*0be0*/  ISETP.NE.U32.AND P0, PT, R26, RZ, PT ;  /* 0x000000ff1a00720c */ /* 0x001fc80003f05070 */
[----:B------:R-:W-:Y:S02]  /*0bf0*/  ISETP.NE.AND.EX P0, PT, R27, RZ, PT, P0 ;  /* 0x000000ff1b00720c */ /* 0x000fe40003f05300 */
[----:B------:R-:W0:Y:S01]  /*0c00*/  LDC R18, c[0x0][0x600] ;  /* 0x00018000ff127b82 */ /* 0x000e220000000800 */
[-CC-:B-1----:R-:W-:Y:S02]  /*0c10*/  SHF.R.U64 R19, R10, R16.reuse, R7.reuse ;  /* 0x000000100a137219 */ /* 0x182fe40000001207 */
[----:B------:R-:W-:Y:S01]  /*0c20*/  SHF.R.U32.HI R10, RZ, R16, R7 ;  /* 0x00000010ff0a7219 */ /* 0x000fe20000011607 */
[----:B------:R-:W-:-:S04]  /*0c30*/  IMAD.MOV.U32 R7, RZ, RZ, -0x1 ;  /* 0xffffffffff077424 */ /* 0x000fc800078e00ff */
[----:B------:R-:W1:Y:S01]  /*0c40*/  LDC R21, c[0x0][0x648] ;  /* 0x00019200ff157b82 */ /* 0x000e620000000800 */
[-CC-:B--2---:R-:W-:Y:S02]  /*0c50*/  SHF.R.U64 R16, R19, R15.reuse, R10.reuse ;  /* 0x0000000f13107219 */ /* 0x184fe4000000120a */
[----:B------:R-:W-:-:S05]  /*0c60*/  SHF.R.U32.HI R9, RZ, R15, R10 ;  /* 0x0000000fff097219 */ /* 0x000fca000001160a */
[----:B------:R-:W2:Y:S01]  /*0c70*/  LDC R24, c[0x0][0x638] ;  /* 0x00018e00ff187b82 */ /* 0x000ea20000000800 */
[-CC-:B---3--:R-:W-:Y:S02]  /*0c80*/  SHF.R.U64 R20, R16, R22.reuse, R9.reuse ;  /* 0x0000001610147219 */ /* 0x188fe40000001209 */
[-C--:B------:R-:W-:Y:S02]  /*0c90*/  SHF.L.U32 R7, R7, R22.reuse, RZ ;  /* 0x0000001607077219 */ /* 0x080fe400000006ff */
[----:B------:R-:W-:Y:S01]  /*0ca0*/  SHF.R.U32.HI R9, RZ, R22, R9 ;  /* 0x00000016ff097219 */ /* 0x000fe20000011609 */
[----:B------:R-:W-:Y:S01]  /*0cb0*/  IMAD.MOV.U32 R8, RZ, RZ, R20 ;  /* 0x000000ffff087224 */ /* 0x000fe200078e0014 */
[----:B------:R-:W-:Y:S01]  /*0cc0*/  LOP3.LUT R13, RZ, R7, RZ, 0x33, !PT ;  /* 0x00000007ff0d7212 */ /* 0x000fe200078e33ff */
[----:B------:R-:W3:Y:S01]  /*0cd0*/  LDC R25, c[0x0][0x610] ;  /* 0x00018400ff197b82 */ /* 0x000ee20000000800 */
[----:B------:R-:W-:Y:S05]  /*0ce0*/  @!P0 BRA `(.L_x_10) ;  /* 0x0000000000288947 */ /* 0x000fea0003800000 */
[----:B------:R-:W4:Y:S02]  /*0cf0*/  LDC R7, c[0x0][0x64c] ;  /* 0x00019300ff077b82 */ /* 0x000f240000000800 */
[----:B----4-:R-:W-:-:S05]  /*0d00*/  IADD3 R7, P0, R20, R7, RZ ;  /* 0x0000000714077210 */ /* 0x010fca0007f1e0ff */
        /* <DEDUP_REMOVED lines=8> */
.L_x_10:
[----:B-1----:R-:W-:Y:S01]  /*0d90*/  SHF.R.U64 R9, R8, R21, R9 ;  /* 0x0000001508097219 */ /* 0x002fe20000001209 */
[----:B0-----:R-:W-:Y:S01]  /*0da0*/  VIADD R10, R18, 0xffffffff ;  /* 0xffffffff120a7836 */ /* 0x001fe20000000000 */
[----:B------:R-:W-:Y:S01]  /*0db0*/  SHF.L.U32 R7, R23, R22, RZ ;  /* 0x0000001617077219 */ /* 0x000fe200000006ff */
[----:B------:R-:W-:Y:S01]  /*0dc0*/  IMAD.MOV.U32 R14, RZ, RZ, 0x1 ;  /* 0x00000001ff0e7424 */ /* 0x000fe200078e00ff */
[----:B------:R-:W-:Y:S01]  /*0dd0*/  LOP3.LUT R8, R16, R13, RZ, 0xc0, !PT ;  /* 0x0000000d10087212 */ /* 0x000fe200078ec0ff */
[----:B------:R-:W-:Y:S01]  /*0de0*/  IMAD.MOV R11, RZ, RZ, -R9 ;  /* 0x000000ffff0b7224 */ /* 0x000fe200078e0a09 */
[----:B------:R-:W-:Y:S02]  /*0df0*/  SEL R12, R12, R29, !P3 ;  /* 0x0000001d0c0c7207 */ /* 0x000fe40005800000 */
[----:B------:R-:W-:Y:S01]  /*0e00*/  LOP3.LUT R10, R19, R10, RZ, 0xc0, !PT ;  /* 0x0000000a130a7212 */ /* 0x000fe200078ec0ff */
[----:B------:R-:W-:Y:S02]  /*0e10*/  IMAD R9, R7, R9, R8 ;  /* 0x0000000907097224 */ /* 0x000fe400078e0208 */
[----:B--2---:R-:W-:-:S02]  /*0e20*/  IMAD R7, R11, R24, R20 ;  /* 0x000000180b077224 */ /* 0x004fc400078e0214 */
[----:B---3--:R-:W-:Y:S02]  /*0e30*/  IMAD R12, R9, R25, R12 ;  /* 0x00000019090c7224 */ /* 0x008fe400078e020c */
[----:B------:R-:W-:-:S05]  /*0e40*/  IMAD R7, R7, R18, R10 ;  /* 0x0000001207077224 */ /* 0x000fca00078e020a */
[----:B------:R-:W-:Y:S02]  /*0e50*/  SEL R10, R7, R12, !P3 ;  /* 0x0000000c070a7207 */ /* 0x000fe40005800000 */
[----:B------:R-:W-:Y:S01]  /*0e60*/  SEL R11, R12, R7, !P3 ;  /* 0x000000070c0b7207 */ /* 0x000fe20005800000 */
[----:B------:R-:W-:-:S07]  /*0e70*/  IMAD.MOV.U32 R7, RZ, RZ, R28 ;  /* 0x000000ffff077224 */ /* 0x000fce00078e001c */
.L_x_8:
[----:B------:R-:W-:-:S08]  /*0e80*/  NOP ;  /* 0x0000000000007918 */ /* 0x000fd00000000000 */
[----:B------:R-:W0:Y:S02]  /*0e90*/  USETMAXREG.TRY_ALLOC.CTAPOOL UP0, 0xe8 ;  /* 0x000000e8000079c8 */ /* 0x000e240008000600 */
[----:B0-----:R-:W-:-:S13]  /*0ea0*/  PLOP3.LUT P0, PT, PT, PT, UP0, 0x80, 0x0 ;  /* 0x000000000000781c */ /* 0x001fda0003f0f008 */
[----:B------:R-:W-:Y:S05]  /*0eb0*/  @!P0 BRA `(.L_x_8) ;  /* 0xfffffffc00f08947 */ /* 0x000fea000383ffff */
[----:B------:R-:W-:Y:S01]  /*0ec0*/  ULDC.64 UR4, c[0x0][0x598] ;  /* 0x0001660000047ab9 */ /* 0x000fe20000000a00 */
[----:B------:R-:W-:Y:S01]  /*0ed0*/  ULDC.64 UR16, c[0x0][0x208] ;  /* 0x0000820000107ab9 */ /* 0x000fe20000000a00 */
[----:B------:R-:W-:-:S04]  /*0ee0*/  ISETP.NE.U32.AND P0, PT, RZ, UR4, PT ;  /* 0x00000004ff007c0c */ /* 0x000fc8000bf05070 */
[----:B------:R-:W-:-:S13]  /*0ef0*/  ISETP.NE.AND.EX P0, PT, RZ, UR5, PT, P0 ;  /* 0x00000005ff007c0c */ /* 0x000fda000bf05300 */
[----:B------:R-:W-:Y:S05]  /*0f00*/  @!P0 BRA `(.L_x_11) ;  /* 0x00000000001c8947 */ /* 0x000fea0003800000 */
[----:B------:R-:W0:Y:S02]  /*0f10*/  LDC.64 R8, c[0x0][0x598] ;  /* 0x00016600ff087b82 */ /* 0x000e240000000a00 */
[----:B0-----:R-:W2:Y:S02]  /*0f20*/  LDG.E.64 R8, desc[UR16][R8.64] ;  /* 0x0000001008087981 */ /* 0x001ea4000c1e1b00 */
[----:B--2---:R-:W-:-:S04]  /*0f30*/  ISETP.NE.U32.AND P0, PT, R8, RZ, PT ;  /* 0x000000ff0800720c */ /* 0x004fc80003f05070 */
[----:B------:R-:W-:-:S13]  /*0f40*/  ISETP.NE.AND.EX P0, PT, R9, RZ, PT, P0 ;  /* 0x000000ff0900720c */ /* 0x000fda0003f05300 */
[----:B------:R-:W-:Y:S05]  /*0f50*/  @!P0 BRA `(.L_x_11) ;  /* 0x0000000000088947 */ /* 0x000fea0003800000 */
[----:B------:R0:W5:Y:S01]  /*0f60*/  LD.E R8, desc[UR16][R8.64] ;  /* 0x0000001008087980 */ /* 0x000162000c101900 */
[----:B------:R-:W-:Y:S05]  /*0f70*/  BRA `(.L_x_12) ;  /* 0x0000000000207947 */ /* 0x000fea0003800000 */
.L_x_11:
[----:B------:R-:W-:Y:S02]  /*0f80*/  ULDC.64 UR4, c[0x0][0x588] ;  /* 0x0001620000047ab9 */ /* 0x000fe40000000a00 */
[----:B------:R-:W-:-:S04]  /*0f90*/  ISETP.NE.U32.AND P0, PT, RZ, UR4, PT ;  /* 0x00000004ff007c0c */ /* 0x000fc8000bf05070 */
[----:B------:R-:W-:-:S13]  /*0fa0*/  ISETP.NE.AND.EX P0, PT, RZ, UR5, PT, P0 ;  /* 0x00000005ff007c0c */ /* 0x000fda000bf05300 */
[----:B------:R-:W-:Y:S05]  /*0fb0*/  @!P0 BRA `(.L_x_13) ;  /* 0x00000000000c8947 */ /* 0x000fea0003800000 */
[----:B------:R-:W0:Y:S02]  /*0fc0*/  LDC.64 R8, c[0x0][0x588] ;  /* 0x00016200ff087b82 */ /* 0x000e240000000a00 */
[----:B0-----:R1:W5:Y:S01]  /*0fd0*/  LDG.E R8, desc[UR16][R8.64] ;  /* 0x0000001008087981 */ /* 0x001362000c1e1900 */
[----:B------:R-:W-:Y:S05]  /*0fe0*/  BRA `(.L_x_12) ;  /* 0x0000000000047947 */ /* 0x000fea0003800000 */
.L_x_13:
[----:B------:R-:W2:Y:S02]  /*0ff0*/  LDC R8, c[0x0][0x580] ;  /* 0x00016000ff087b82 */ /* 0x000ea40000000800 */
.L_x_12:
[----:B------:R-:W-:Y:S02]  /*1000*/  ULDC.64 UR4, c[0x0][0x5a0] ;  /* 0x0001680000047ab9 */ /* 0x000fe40000000a00 */
[----:B------:R-:W-:-:S04]  /*1010*/  ISETP.NE.U32.AND P0, PT, RZ, UR4, PT ;  /* 0x00000004ff007c0c */ /* 0x000fc8000bf05070 */
[----:B------:R-:W-:-:S13]  /*1020*/  ISETP.NE.AND.EX P0, PT, RZ, UR5, PT, P0 ;  /* 0x00000005ff007c0c */ /* 0x000fda000bf05300 */
[----:B------:R-:W-:Y:S05]  /*1030*/  @!P0 BRA `(.L_x_14) ;  /* 0x00000000001c8947 */ /* 0x000fea0003800000 */
[----:B------:R-:W3:Y:S02]  /*1040*/  LDC.64 R12, c[0x0][0x5a0] ;  /* 0x00016800ff0c7b82 */ /* 0x000ee40000000a00 */
[----:B---3--:R-:W3:Y:S02]  /*1050*/  LDG.E.64 R12, desc[UR16][R12.64] ;  /* 0x000000100c0c7981 */ /* 0x008ee4000c1e1b00 */
[----:B---3--:R-:W-:-:S04]  /*1060*/  ISETP.NE.U32.AND P0, PT, R12, RZ, PT ;  /* 0x000000ff0c00720c */ /* 0x008fc80003f05070 */
[----:B------:R-:W-:-:S13]  /*1070*/  ISETP.NE.AND.EX P0, PT, R13, RZ, PT, P0 ;  /* 0x000000ff0d00720c */ /* 0x000fda0003f05300 */
[----:B------:R-:W-:Y:S05]  /*1080*/  @!P0 BRA `(.L_x_14) ;  /* 0x0000000000088947 */ /* 0x000fea0003800000 */
[----:B01----:R0:W5:Y:S01]  /*1090*/  LD.E R9, desc[UR16][R12.64] ;  /* 0x000000100c097980 */ /* 0x003162000c101900 */
[----:B------:R-:W-:Y:S05]  /*10a0*/  BRA `(.L_x_15) ;  /* 0x0000000000207947 */ /* 0x000fea0003800000 */
.L_x_14:
[----:B------:R-:W-:Y:S02]  /*10b0*/  ULDC.64 UR4, c[0x0][0x590] ;  /* 0x0001640000047ab9 */ /* 0x000fe40000000a00 */
[----:B------:R-:W-:-:S04]  /*10c0*/  ISETP.NE.U32.AND P0, PT, RZ, UR4, PT ;  /* 0x00000004ff007c0c */ /* 0x000fc8000bf05070 */
[----:B------:R-:W-:-:S13]  /*10d0*/  ISETP.NE.AND.EX P0, PT, RZ, UR5, PT, P0 ;  /* 0x00000005ff007c0c */ /* 0x000fda000bf05300 */
[----:B------:R-:W-:Y:S05]  /*10e0*/  @!P0 BRA `(.L_x_16) ;  /* 0x00000000000c8947 */ /* 0x000fea0003800000 */
[----:B------:R-:W0:Y:S02]  /*10f0*/  LDC.64 R12, c[0x0][0x590] ;  /* 0x00016400ff0c7b82 */ /* 0x000e240000000a00 */
[----:B01----:R1:W5:Y:S01]  /*1100*/  LDG.E R9, desc[UR16][R12.64] ;  /* 0x000000100c097981 */ /* 0x003362000c1e1900 */
[----:B------:R-:W-:Y:S05]  /*1110*/  BRA `(.L_x_15) ;  /* 0x0000000000047947 */ /* 0x000fea0003800000 */
.L_x_16:
[----:B01----:R-:W3:Y:S02]  /*1120*/  LDC R9, c[0x0][0x584] ;  /* 0x00016100ff097b82 */ /* 0x003ee40000000800 */
.L_x_15:
[----:B------:R-:W-:-:S13]  /*1130*/  LOP3.LUT P0, RZ, R14, 0xff, RZ, 0xc0, !PT ;  /* 0x000000ff0eff7812 */ /* 0x000fda000780c0ff */
[----:B------:R-:W-:Y:S05]  /*1140*/  @!P0 EXIT ;  /* 0x000000000000894d */ /* 0x000fea0003800000 */
[----:B------:R-:W-:Y:S01]  /*1150*/  ULDC UR4, c[0x0][0x28c] ;  /* 0x0000a30000047ab9 */ /* 0x000fe20000000800 */
[----:B------:R-:W-:Y:S01]  /*1160*/  LOP3.LUT R142, R4, 0x1, RZ, 0xfc, !PT ;  /* 0x00000001048e7812 */ /* 0x000fe200078efcff */
[----:B------:R-:W-:-:S04]  /*1170*/  UIADD3 UR4, UR4, 0x3f, URZ ;  /* 0x0000003f04047890 */ /* 0x000fc8000fffe03f */
[----:B------:R-:W-:-:S04]  /*1180*/  USHF.R.S32.HI UR5, URZ, 0x1f, UR4 ;  /* 0x0000001f3f057899 */ /* 0x000fc80008011404 */
[----:B------:R-:W-:-:S03]  /*1190*/  ULEA.HI UR5, UR5, UR4, URZ, 0x6 ;  /* 0x0000000405057291 */ /* 0x000fc6000f8f303f */
[----:B------:R-:W-:Y:S01]  /*11a0*/  UMOV UR4, URZ ;  /* 0x0000003f00047c82 */ /* 0x000fe20008000000 */
[----:B------:R-:W-:-:S03]  /*11b0*/  USHF.R.S32.HI UR9, URZ, 0x6, UR5 ;  /* 0x000000063f097899 */ /* 0x000fc60008011405 */
[----:B------:R-:W-:-:S09]  /*11c0*/  UMOV UR5, URZ ;  /* 0x0000003f00057c82 */ /* 0x000fd20008000000 */
.L_x_169:
[----:B01----:R-:W-:Y:S01]  /*11d0*/  LOP3.LUT R12, R0, 0x80, RZ, 0xc0, !PT ;  /* 0x00000080000c7812 */ /* 0x003fe200078ec0ff */
[----:B------:R-:W0:Y:S01]  /*11e0*/  S2UR UR13, SR_CgaCtaId ;  /* 0x00000000000d79c3 */ /* 0x000e220000008800 */
[----:B------:R-:W-:Y:S01]  /*11f0*/  UMOV UR12, 0x400 ;  /* 0x00000400000c7882 */ /* 0x000fe20000000000 */
[----:B------:R-:W-:Y:S01]  /*1200*/  UMOV UR6, URZ ;  /* 0x0000003f00067c82 */ /* 0x000fe20008000000 */
[----:B------:R-:W-:Y:S01]  /*1210*/  SHF.R.U32.HI R12, RZ, 0x7, R12 ;  /* 0x00000007ff0c7819 */ /* 0x000fe2000001160c */
[----:B------:R-:W-:Y:S01]  /*1220*/  UMOV UR7, URZ ;  /* 0x0000003f00077c82 */ /* 0x000fe20008000000 */
[----:B------:R-:W-:Y:S01]  /*1230*/  UMOV UR18, UR5 ;  /* 0x0000000500127c82 */ /* 0x000fe20008000000 */
[----:B------:R-:W-:Y:S02]  /*1240*/  CS2R R18, SRZ ;  /* 0x0000000000127805 */ /* 0x000fe4000001ff00 */
[----:B------:R-:W-:Y:S01]  /*1250*/  CS2R R16, SRZ ;  /* 0x0000000000107805 */ /* 0x000fe2000001ff00 */
[----:B------:R-:W1:Y:S01]  /*1260*/  LDC R13, c[0x0][0x28c] ;  /* 0x0000a300ff0d7b82 */ /* 0x000e620000000800 */
[----:B----4-:R-:W4:Y:S01]  /*1270*/  SHFL.IDX PT, R12, R12, RZ, 0x1f ;  /* 0x00001fff0c0c7589 */ /* 0x010f2200000e0000 */
[----:B------:R-:W-:-:S02]  /*1280*/  CS2R R20, SRZ ;  /* 0x0000000000147805 */ /* 0x000fc4000001ff00 */
[----:B------:R-:W-:Y:S02]  /*1290*/  CS2R R22, SRZ ;  /* 0x0000000000167805 */ /* 0x000fe4000001ff00 */
[----:B------:R-:W-:Y:S02]  /*12a0*/  CS2R R88, SRZ ;  /* 0x0000000000587805 */ /* 0x000fe4000001ff00 */
[----:B------:R-:W-:Y:S02]  /*12b0*/  CS2R R90, SRZ ;  /* 0x00000000005a7805 */ /* 0x000fe4000001ff00 */
[----:B------:R-:W-:Y:S02]  /*12c0*/  CS2R R92, SRZ ;  /* 0x00000000005c7805 */ /* 0x000fe4000001ff00 */
[----:B------:R-:W-:Y:S02]  /*12d0*/  CS2R R96, SRZ ;  /* 0x0000000000607805 */ /* 0x000fe4000001ff00 */
        /* <DEDUP_REMOVED lines=16> */
[----:B-1----:R-:W-:Y:S02]  /*13e0*/  ISETP.GE.AND P0, PT, R13, 0x1, PT ;  /* 0x000000010d00780c */ /* 0x002fe40003f06270 */
[----:B------:R-:W-:Y:S02]  /*13f0*/  CS2R R128, SRZ ;  /* 0x0000000000807805 */ /* 0x000fe4000001ff00 */
[----:B----4-:R-:W-:-:S02]  /*1400*/  R2UR UR8, R12 ;  /* 0x000000000c0872ca */ /* 0x010fc400000e0000 */
[----:B------:R-:W-:Y:S02]  /*1410*/  CS2R R130, SRZ ;  /* 0x0000000000827805 */ /* 0x000fe4000001ff00 */
[----:B------:R-:W-:Y:S02]  /*1420*/  CS2R R132, SRZ ;  /* 0x0000000000847805 */ /* 0x000fe4000001ff00 */
[----:B------:R-:W-:Y:S02]  /*1430*/  CS2R R134, SRZ ;  /* 0x0000000000867805 */ /* 0x000fe4000001ff00 */
[----:B------:R-:W-:Y:S02]  /*1440*/  CS2R R136, SRZ ;  /* 0x0000000000887805 */ /* 0x000fe4000001ff00 */
[----:B------:R-:W-:Y:S02]  /*1450*/  CS2R R138, SRZ ;  /* 0x00000000008a7805 */ /* 0x000fe4000001ff00 */
[----:B------:R-:W-:Y:S01]  /*1460*/  CS2R R140, SRZ ;  /* 0x00000000008c7805 */ /* 0x000fe2000001ff00 */
[----:B------:R-:W-:Y:S01]  /*1470*/  IMAD.MOV.U32 R143, RZ, RZ, RZ ;  /* 0x000000ffff8f7224 */ /* 0x000fe200078e00ff */
[----:B------:R-:W-:Y:S01]  /*1480*/  CS2R R56, SRZ ;  /* 0x0000000000387805 */ /* 0x000fe2000001ff00 */
[----:B------:R-:W-:Y:S01]  /*1490*/  IMAD.MOV.U32 R145, RZ, RZ, RZ ;  /* 0x000000ffff917224 */ /* 0x000fe200078e00ff */
[----:B------:R-:W-:Y:S01]  /*14a0*/  CS2R R58, SRZ ;  /* 0x00000000003a7805 */ /* 0x000fe2000001ff00 */
[----:B------:R-:W-:Y:S01]  /*14b0*/  IMAD.U32 R144, RZ, RZ, UR4 ;  /* 0x00000004ff907e24 */ /* 0x000fe2000f8e00ff */
[----:B------:R-:W-:Y:S01]  /*14c0*/  CS2R R60, SRZ ;  /* 0x00000000003c7805 */ /* 0x000fe2000001ff00 */
[----:B------:R-:W-:Y:S01]  /*14d0*/  ULEA.HI UR10, UR8, UR8, URZ, 0x1 ;  /* 0x00000008080a7291 */ /* 0x000fe2000f8f083f */
[----:B------:R-:W-:-:S02]  /*14e0*/  CS2R R62, SRZ ;  /* 0x00000000003e7805 */ /* 0x000fc4000001ff00 */
[----:B------:R-:W-:Y:S02]  /*14f0*/  CS2R R64, SRZ ;  /* 0x0000000000407805 */ /* 0x000fe4000001ff00 */
[----:B------:R-:W-:Y:S01]  /*1500*/  CS2R R66, SRZ ;  /* 0x0000000000427805 */ /* 0x000fe2000001ff00 */
[----:B------:R-:W-:Y:S01]  /*1510*/  ULOP3.LUT UR11, UR10, 0xffffe, URZ, 0xc0, !UPT ;  /* 0x000ffffe0a0b7892 */ /* 0x000fe2000f8ec03f */
[----:B------:R-:W-:Y:S01]  /*1520*/  CS2R R68, SRZ ;  /* 0x0000000000447805 */ /* 0x000fe2000001ff00 */
[----:B0-----:R-:W-:Y:S01]  /*1530*/  ULEA UR10, UR13, UR12, 0x18 ;  /* 0x0000000c0d0a7291 */ /* 0x001fe2000f8ec03f */
[----:B------:R-:W-:Y:S01]  /*1540*/  CS2R R70, SRZ ;  /* 0x0000000000467805 */ /* 0x000fe2000001ff00 */
[----:B------:R-:W-:Y:S01]  /*1550*/  UIADD3 UR11, UR8, -UR11, URZ ;  /* 0x8000000b080b7290 */ /* 0x000fe2000fffe03f */
[----:B------:R-:W-:Y:S02]  /*1560*/  CS2R R72, SRZ ;  /* 0x0000000000487805 */ /* 0x000fe4000001ff00 */
[----:B------:R-:W-:Y:S01]  /*1570*/  CS2R R74, SRZ ;  /* 0x00000000004a7805 */ /* 0x000fe2000001ff00 */
[----:B------:R-:W-:Y:S01]  /*1580*/  UMOV UR8, URZ ;  /* 0x0000003f00087c82 */ /* 0x000fe20008000000 */
[----:B------:R-:W-:Y:S01]  /*1590*/  ULEA UR11, UR11, UR10, 0xc ;  /* 0x0000000a0b0b7291 */ /* 0x000fe2000f8e603f */
[----:B------:R-:W-:-:S02]  /*15a0*/  CS2R R76, SRZ ;  /* 0x00000000004c7805 */ /* 0x000fc4000001ff00 */
[----:B------:R-:W-:Y:S02]  /*15b0*/  CS2R R78, SRZ ;  /* 0x00000000004e7805 */ /* 0x000fe4000001ff00 */
[----:B------:R-:W-:Y:S01]  /*15c0*/  CS2R R80, SRZ ;  /* 0x0000000000507805 */ /* 0x000fe2000001ff00 */
[----:B------:R-:W-:Y:S01]  /*15d0*/  UIADD3 UR11, UR11, 0x100, URZ ;  /* 0x000001000b0b7890 */ /* 0x000fe2000fffe03f */
[----:B------:R-:W-:Y:S02]  /*15e0*/  CS2R R82, SRZ ;  /* 0x0000000000527805 */ /* 0x000fe4000001ff00 */
[----:B------:R-:W-:Y:S02]  /*15f0*/  CS2R R84, SRZ ;  /* 0x0000000000547805 */ /* 0x000fe4000001ff00 */
[----:B------:R-:W-:Y:S01]  /*1600*/  CS2R R86, SRZ ;  /* 0x0000000000567805 */ /* 0x000fe2000001ff00 */
[----:B------:R-:W-:Y:S01]  /*1610*/  USHF.R.U32.HI UR11, URZ, 0x4, UR11 ;  /* 0x000000043f0b7899 */ /* 0x000fe2000801160b */
[----:B------:R-:W-:-:S02]  /*1620*/  CS2R R24, SRZ ;  /* 0x0000000000187805 */ /* 0x000fc4000001ff00 */
[----:B------:R-:W-:Y:S02]  /*1630*/  CS2R R26, SRZ ;  /* 0x00000000001a7805 */ /* 0x000fe4000001ff00 */
[----:B------:R-:W-:Y:S01]  /*1640*/  CS2R R28, SRZ ;  /* 0x00000000001c7805 */ /* 0x000fe2000001ff00 */
[----:B------:R-:W-:Y:S01]  /*1650*/  ULOP3.LUT UR11, UR11, 0x3fff, URZ, 0xc0, !UPT ;  /* 0x00003fff0b0b7892 */ /* 0x000fe2000f8ec03f */
        /* <DEDUP_REMOVED lines=12> */
[----:B------:R-:W-:Y:S01]  /*1720*/  CS2R R54, SRZ ;  /* 0x0000000000367805 */ /* 0x000fe2000001ff00 */
[----:B---3--:R-:W-:Y:S06]  /*1730*/  @!P0 BRA `(.L_x_17) ;  /* 0x0000000800588947 */ /* 0x008fec0003800000 */
[----:B------:R-:W-:-:S13]  /*1740*/  ISETP.NE.AND P1, PT, R142, 0x3, PT ;  /* 0x000000038e00780c */ /* 0x000fda0003f25270 */
[----:B------:R-:W-:Y:S05]  /*1750*/  @!P1 BRA `(.L_x_18) ;  /* 0x0000000000049947 */ /* 0x000fea0003800000 */
[----:B------:R-:W-:Y:S01]  /*1760*/  BPT.TRAP 0x1 ;  /* 0x000000040000795c */ /* 0x000fe20000300000 */
.L_x_18:
[----:B------:R-:W-:Y:S01]  /*1770*/  ULEA UR6, UR5, UR10, 0x3 ;  /* 0x0000000a05067291 */ /* 0x000fe2000f8e183f */
[----:B------:R-:W-:-:S05]  /*1780*/  IMAD.U32 R12, RZ, RZ, UR4 ;  /* 0x00000004ff0c7e24 */ /* 0x000fca000f8e00ff */
[----:B------:R-:W-:-:S04]  /*1790*/  SHF.L.U32 R12, R12, 0x1f, RZ ;  /* 0x0000001f0c0c7819 */ /* 0x000fc800000006ff */
[----:B------:R0:W1:Y:S01]  /*17a0*/  SYNCS.PHASECHK.TRANS64.TRYWAIT P0, [UR6], R12 ;  /* 0x0000000cff0075a7 */ /* 0x0000620008000146 */
[----:B------:R-:W-:Y:S05]  /*17b0*/  @!P1 BRA `(.L_x_19) ;  /* 0x0000000000049947 */ /* 0x000fea0003800000 */
[----:B------:R-:W-:Y:S01]  /*17c0*/  BPT.TRAP 0x1 ;  /* 0x000000040000795c */ /* 0x000fe20000300000 */
.L_x_19:
[----:B-1----:R-:W-:Y:S05]  /*17d0*/  @P0 BRA `(.L_x_20) ;  /* 0x0000000000080947 */ /* 0x002fea0003800000 */
[----:B------:R-:W1:Y:S02]  /*17e0*/  SYNCS.PHASECHK.TRANS64.TRYWAIT P0, [UR6], R12 ;  /* 0x0000000cff0075a7 */ /* 0x000e640008000146 */
[----:B-1----:R-:W-:Y:S05]  /*17f0*/  @!P0 BRA `(.L_x_21) ;  /* 0x0000007c00a08947 */ /* 0x002fea0003800000 */
.L_x_20:
[----:B------:R-:W-:Y:S01]  /*1800*/  UIADD3 UR6, UR10, 0x10100, URZ ;  /* 0x000101000a067890 */ /* 0x000fe2000fffe03f */
[----:B------:R-:W-:Y:S01]  /*1810*/  WARPGROUP.ARRIVE ;  /* 0x00000000000079c5 */ /* 0x000fe20000000000 */
[----:B------:R-:W-:Y:S01]  /*1820*/  ULOP3.LUT UR8, UR11, 0x10000, URZ, 0xfc, !UPT ;  /* 0x000100000b087892 */ /* 0x000fe2000f8efc3f */
[----:B------:R-:W-:Y:S01]  /*1830*/  CS2R R18, SRZ ;  /* 0x0000000000127805 */ /* 0x000fe2000001ff00 */
[----:B------:R-:W-:Y:S01]  /*1840*/  USHF.R.U32.HI UR6, URZ, 0x4, UR6 ;  /* 0x000000043f067899 */ /* 0x000fe20008011606 */
[----:B------:R-:W-:Y:S01]  /*1850*/  CS2R R16, SRZ ;  /* 0x0000000000107805 */ /* 0x000fe2000001ff00 */
[----:B------:R-:W-:Y:S01]  /*1860*/  ULEA UR8, UR5, UR8, 0xa ;  /* 0x0000000805087291 */ /* 0x000fe2000f8e503f */
[----:B------:R-:W-:Y:S01]  /*1870*/  CS2R R20, SRZ ;  /* 0x0000000000147805 */ /* 0x000fe2000001ff00 */
[----:B------:R-:W-:Y:S01]  /*1880*/  ULOP3.LUT UR6, UR6, 0x3fff, URZ, 0xc0, !UPT ;  /* 0x00003fff06067892 */ /* 0x000fe2000f8ec03f */
[----:B------:R-:W-:Y:S01]  /*1890*/  CS2R R22, SRZ ;  /* 0x0000000000167805 */ /* 0x000fe2000001ff00 */
[----:B------:R-:W-:Y:S01]  /*18a0*/  UMOV UR13, 0x80000020 ;  /* 0x80000020000d7882 */ /* 0x000fe20000000000 */
[----:B------:R-:W-:Y:S01]  /*18b0*/  UMOV UR15, 0x80000020 ;  /* 0x80000020000f7882 */ /* 0x000fe20000000000 */
[----:B------:R-:W-:Y:S01]  /*18c0*/  ULOP3.LUT UR6, UR6, 0x10000, URZ, 0xfc, !UPT ;  /* 0x0001000006067892 */ /* 0x000fe2000f8efc3f */
[----:B------:R-:W-:Y:S01]  /*18d0*/  CS2R R88, SRZ ;  /* 0x0000000000587805 */ /* 0x000fe2000001ff00 */
[----:B------:R-:W-:Y:S01]  /*18e0*/  UMOV UR12, UR8 ;  /* 0x00000008000c7c82 */ /* 0x000fe20008000000 */
[----:B------:R-:W-:Y:S01]  /*18f0*/  CS2R R90, SRZ ;  /* 0x00000000005a7805 */ /* 0x000fe2000001ff00 */
[----:B------:R-:W-:Y:S01]  /*1900*/  ULEA UR7, UR5, UR6, 0x8 ;  /* 0x0000000605077291 */ /* 0x000fe2000f8e403f */
[----:B------:R-:W-:Y:S01]  /*1910*/  CS2R R92, SRZ ;  /* 0x00000000005c7805 */ /* 0x000fe2000001ff00 */
[----:B------:R-:W-:Y:S01]  /*1920*/  UIADD3 UR6, UR8, 0x200, URZ ;  /* 0x0000020008067890 */ /* 0x000fe2000fffe03f */
[----:B------:R-:W-:-:S02]  /*1930*/  CS2R R96, SRZ ;  /* 0x0000000000607805 */ /* 0x000fc4000001ff00 */
[----:B------:R-:W-:Y:S02]  /*1940*/  CS2R R94, SRZ ;  /* 0x00000000005e7805 */ /* 0x000fe4000001ff00 */
[----:B------:R-:W-:Y:S02]  /*1950*/  CS2R R98, SRZ ;  /* 0x0000000000627805 */ /* 0x000fe4000001ff00 */
[----:B------:R-:W-:Y:S01]  /*1960*/  CS2R R100, SRZ ;  /* 0x0000000000647805 */ /* 0x000fe2000001ff00 */
[----:B------:R-:W-:Y:S01]  /*1970*/  UMOV UR14, UR7 ;  /* 0x00000007000e7c82 */ /* 0x000fe20008000000 */
[----:B------:R-:W-:Y:S01]  /*1980*/  CS2R R102, SRZ ;  /* 0x0000000000667805 */ /* 0x000fe2000001ff00 */
[----:B------:R-:W-:Y:S01]  /*1990*/  QGMMA.64x64x32.F32.E5M2.E5M2 R56, gdesc[UR12], RZ, !UPT ;  /* 0x00e000000c3879f3 */ /* 0x000fe2000c7038ff */
[----:B------:R-:W-:Y:S01]  /*19a0*/  UMOV UR12, UR6 ;  /* 0x00000006000c7c82 */ /* 0x000fe20008000000 */
[----:B------:R-:W-:Y:S01]  /*19b0*/  UMOV UR13, 0x80000020 ;  /* 0x80000020000d7882 */ /* 0x000fe20000000000 */
[----:B------:R-:W-:Y:S01]  /*19c0*/  UMOV UR6, 0x2 ;  /* 0x0000000200067882 */ /* 0x000fe20000000000 */
[----:B------:R-:W-:Y:S01]  /*19d0*/  QGMMA.64x64x32.F32.E5M2.E5M2 R24, gdesc[UR12], RZ, !UPT ;  /* 0x00e000000c1879f3 */ /* 0x000fe2000c7038ff */
[----:B------:R-:W-:Y:S01]  /*19e0*/  UIADD3 UR14, UR7, 0x2, URZ ;  /* 0x00000002070e7890 */ /* 0x000fe2000fffe03f */
[----:B------:R-:W-:Y:S01]  /*19f0*/  CS2R R104, SRZ ;  /* 0x0000000000687805 */ /* 0x000fe2000001ff00 */
[----:B------:R-:W-:Y:S01]  /*1a00*/  UIADD3 UR12, UR8, 0x2, URZ ;  /* 0x00000002080c7890 */ /* 0x000fe2000fffe03f */
[----:B------:R-:W-:Y:S01]  /*1a10*/  CS2R R108, SRZ ;  /* 0x00000000006c7805 */ /* 0x000fe2000001ff00 */
[----:B------:R-:W-:Y:S01]  /*1a20*/  ULDC UR7, c[0x0][0x50c] ;  /* 0x0001430000077ab9 */ /* 0x000fe20000000800 */
[----:B------:R-:W-:Y:S01]  /*1a30*/  UIADD3 UR8, UR8, 0x202, URZ ;  /* 0x0000020208087890 */ /* 0x000fe2000fffe03f */
[----:B------:R-:W-:Y:S01]  /*1a40*/  CS2R R106, SRZ ;  /* 0x00000000006a7805 */ /* 0x000fe2000001ff00 */
[----:B------:R-:W-:Y:S01]  /*1a50*/  UISETP.NE.AND UP0, UPT, UR7, 0x2, UPT ;  /* 0x000000020700788c */ /* 0x000fe2000bf05270 */
[----:B------:R-:W-:Y:S01]  /*1a60*/  CS2R R110, SRZ ;  /* 0x00000000006e7805 */ /* 0x000fe2000001ff00 */
[----:B------:R-:W-:Y:S01]  /*1a70*/  UMOV UR13, 0x80000020 ;  /* 0x80000020000d7882 */ /* 0x000fe20000000000 */
[----:B------:R-:W-:Y:S01]  /*1a80*/  UMOV UR15, 0x80000020 ;  /* 0x80000020000f7882 */ /* 0x000fe20000000000 */
[----:B------:R-:W-:Y:S01]  /*1a90*/  USEL UR7, URZ, 0x1, UP0 ;  /* 0x000000013f077887 */ /* 0x000fe20008000000 */
[----:B------:R-:W-:-:S02]  /*1aa0*/  CS2R R112, SRZ ;  /* 0x0000000000707805 */ /* 0x000fc4000001ff00 */
[----:B------:R-:W-:Y:S02]  /*1ab0*/  CS2R R114, SRZ ;  /* 0x0000000000727805 */ /* 0x000fe4000001ff00 */
[----:B------:R-:W-:Y:S02]  /*1ac0*/  CS2R R116, SRZ ;  /* 0x0000000000747805 */ /* 0x000fe4000001ff00 */
[----:B------:R-:W-:Y:S02]  /*1ad0*/  CS2R R118, SRZ ;  /* 0x0000000000767805 */ /* 0x000fe4000001ff00 */
[----:B------:R-:W-:Y:S02]  /*1ae0*/  CS2R R120, SRZ ;  /* 0x0000000000787805 */ /* 0x000fe4000001ff00 */
[----:B------:R-:W-:Y:S02]  /*1af0*/  ISETP.NE.AND P0, PT, RZ, UR7, PT ;  /* 0x00000007ff007c0c */ /* 0x000fe4000bf05270 */
        /* <DEDUP_REMOVED lines=10> */
[----:B------:R-:W-:Y:S02]  /*1ba0*/  IMAD.MOV.U32 R143, RZ, RZ, RZ ;  /* 0x000000ffff8f7224 */ /* 0x000fe400078e00ff */
[----:B------:R-:W-:Y:S01]  /*1bb0*/  IMAD.MOV.U32 R145, RZ, RZ, RZ ;  /* 0x000000ffff917224 */ /* 0x000fe200078e00ff */
[----:B------:R-:W-:Y:S01]  /*1bc0*/  QGMMA.64x64x32.F32.E5M2.E5M2 R56, gdesc[UR12], R56 ;  /* 0x00e000000c3879f3 */ /* 0x000fe20008703838 */
[----:B------:R-:W-:Y:S01]  /*1bd0*/  UMOV UR12, UR8 ;  /* 0x00000008000c7c82 */ /* 0x000fe20008000000 */
[----:B------:R-:W-:-:S02]  /*1be0*/  UMOV UR13, 0x80000020 ;  /* 0x80000020000d7882 */ /* 0x000fc40000000000 */
[----:B------:R-:W-:Y:S01]  /*1bf0*/  QGMMA.64x64x32.F32.E5M2.E5M2 R24, gdesc[UR12], R24, gsb0 ;  /* 0x00e000000c1879f3 */ /* 0x000fe20008003818 */
[----:B------:R-:W-:Y:S05]  /*1c00*/  @!P0 BRA `(.L_x_22) ;  /* 0x0000000400088947 */ /* 0x000fea0003800000 */
[----:B------:R-:W-:Y:S02]  /*1c10*/  WARPGROUP.DEPBAR.LE gsb0, 0x0 ;  /* 0x00008000000079c5 */ /* 0x000fe40000010000 */
[----:B------:R-:W-:-:S01]  /*1c20*/  FADD R145, RZ, R56 ;  /* 0x00000038ff917221 */ /* 0x000fc20000000000 */
[----:B------:R-:W-:Y:S01]  /*1c30*/  FADD R140, RZ, R57 ;  /* 0x00000039ff8c7221 */ /* 0x000fe20000000000 */
        /* <DEDUP_REMOVED lines=62> */
[----:B------:R-:W-:-:S06]  /*2020*/  UMOV UR6, URZ ;  /* 0x0000003f00067c82 */ /* 0x000fcc0008000000 */
.L_x_22:
[----:B------:R-:W-:-:S04]  /*2030*/  UIADD3 UR18, UR5, 0x1, URZ ;  /* 0x0000000105127890 */ /* 0x000fc8000fffe03f */
[----:B------:R-:W-:-:S04]  /*2040*/  UISETP.NE.AND UP0, UPT, UR18, 0x4, UPT ;  /* 0x000000041200788c */ /* 0x000fc8000bf05270 */
[----:B------:R-:W-:Y:S02]  /*2050*/  USEL UR8, URZ, 0x1, UP0 ;  /* 0x000000013f087887 */ /* 0x000fe40008000000 */
[----:B------:R-:W-:Y:S02]  /*2060*/  USEL UR18, UR18, URZ, UP0 ;  /* 0x0000003f12127287 */ /* 0x000fe40008000000 */
[----:B------:R-:W-:-:S06]  /*2070*/  ULOP3.LUT UR8, UR4, UR8, URZ, 0x3c, !UPT ;  /* 0x0000000804087292 */ /* 0x000fcc000f8e3c3f */
[----:B------:R-:W-:Y:S01]  /*2080*/  IMAD.U32 R144, RZ, RZ, UR8 ;  /* 0x00000008ff907e24 */ /* 0x000fe2000f8e00ff */
[----:B------:R-:W-:-:S06]  /*2090*/  UMOV UR8, 0x1 ;  /* 0x0000000100087882 */ /* 0x000fcc0000000000 */
.L_x_17:
[----:B------:R-:W-:-:S04]  /*20a0*/  UISETP.LT.AND UP0, UPT, UR9, 0x1, UPT ;  /* 0x000000010900788c */ /* 0x000fc8000bf01270 */
[----:B------:R-:W-:-:S04]  /*20b0*/  USEL UR12, UR9, 0x1, UP0 ;  /* 0x00000001090c7887 */ /* 0x000fc80008000000 */
[----:B------:R-:W-:-:S04]  /*20c0*/  UIADD3 UR12, UR9, -UR12, URZ ;  /* 0x8000000c090c7290 */ /* 0x000fc8000fffe03f */
[----:B------:R-:W-:-:S06]  /*20d0*/  UISETP.GE.AND UP0, UPT, UR12, 0x1, UPT ;  /* 0x000000010c00788c */ /* 0x000fcc000bf06270 */
[----:B------:R-:W-:-:S13]  /*20e0*/  PLOP3.LUT P0, PT, PT, PT, UP0, 0x80, 0x0 ;  /* 0x000000000000781c */ /* 0x000fda0003f0f008 */
[----:B------:R-:W-:Y:S05]  /*20f0*/  @!P0 BRA `(.L_x_23) ;  /* 0x0000000800308947 */ /* 0x000fea0003800000 */
[----:B01----:R-:W-:Y:S01]  /*2100*/  IMAD.U32 R12, RZ, RZ, UR12 ;  /* 0x0000000cff0c7e24 */ /* 0x003fe2000f8e00ff */
[----:B------:R-:W-:Y:S01]  /*2110*/  ULDC UR20, c[0x0][0x50c] ;  /* 0x0001430000147ab9 */ /* 0x000fe20000000800 */
[----:B------:R-:W-:-:S07]  /*2120*/  IMAD.U32 R13, RZ, RZ, UR5 ;  /* 0x00000005ff0d7e24 */ /* 0x000fce000f8e00ff */
.L_x_31:
[----:B------:R-:W-:-:S13]  /*2130*/  ISETP.NE.AND P1, PT, R142, 0x3, PT ;  /* 0x000000038e00780c */ /* 0x000fda0003f25270 */
[----:B------:R-:W-:Y:S05]  /*2140*/  @!P1 BRA `(.L_x_24) ;  /* 0x0000000000049947 */ /* 0x000fea0003800000 */
[----:B------:R-:W-:Y:S01]  /*2150*/  BPT.TRAP 0x1 ;  /* 0x000000040000795c */ /* 0x000fe20000300000 */
.L_x_24:
[----:B------:R-:W0:Y:S01]  /*2160*/  S2UR UR12, SR_CgaCtaId ;  /* 0x00000000000c79c3 */ /* 0x000e220000008800 */
[----:B------:R-:W-:Y:S01]  /*2170*/  UMOV UR10, 0x400 ;  /* 0x00000400000a7882 */ /* 0x000fe20000000000 */
[----:B------:R-:W-:Y:S01]  /*2180*/  SHF.L.U32 R14, R144, 0x1f, RZ ;  /* 0x0000001f900e7819 */ /* 0x000fe200000006ff */
[----:B0-----:R-:W-:-:S04]  /*2190*/  ULEA UR10, UR12, UR10, 0x18 ;  /* 0x0000000a0c0a7291 */ /* 0x001fc8000f8ec03f */
[----:B------:R-:W-:-:S09]  /*21a0*/  ULEA UR12, UR18, UR10, 0x3 ;  /* 0x0000000a120c7291 */ /* 0x000fd2000f8e183f */
[----:B------:R0:W1:Y:S01]  /*21b0*/  SYNCS.PHASECHK.TRANS64.TRYWAIT P0, [UR12], R14 ;  /* 0x0000000eff0075a7 */ /* 0x000062000800014c */
[----:B------:R-:W-:Y:S05]  /*21c0*/  @!P1 BRA `(.L_x_25) ;  /* 0x0000000000049947 */ /* 0x000fea0003800000 */
[----:B------:R-:W-:Y:S01]  /*21d0*/  BPT.TRAP 0x1 ;  /* 0x000000040000795c */ /* 0x000fe20000300000 */
.L_x_25:
[----:B-1----:R-:W-:Y:S05]  /*21e0*/  @P0 BRA `(.L_x_26) ;  /* 0x0000000000080947 */ /* 0x002fea0003800000 */
[----:B------:R-:W1:Y:S02]  /*21f0*/  SYNCS.PHASECHK.TRANS64.TRYWAIT P0, [UR12], R14 ;  /* 0x0000000eff0075a7 */ /* 0x000e64000800014c */
[----:B-1----:R-:W-:Y:S05]  /*2200*/  @!P0 BRA `(.L_x_27) ;  /* 0x0000007400348947 */ /* 0x002fea0003800000 */
.L_x_26:
[----:B------:R-:W-:Y:S01]  /*2210*/  UIADD3 UR12, UR10, 0x10100, URZ ;  /* 0x000101000a0c7890 */ /* 0x000fe2000fffe03f */
[----:B------:R-:W-:Y:S01]  /*2220*/  WARPGROUP.ARRIVE ;  /* 0x00000000000079c5 */ /* 0x000fe20000000000 */
[----:B------:R-:W-:Y:S02]  /*2230*/  UISETP.NE.AND UP0, UPT, UR7, URZ, UPT ;  /* 0x0000003f0700728c */ /* 0x000fe4000bf05270 */
[----:B------:R-:W-:Y:S02]  /*2240*/  USHF.R.U32.HI UR12, URZ, 0x4, UR12 ;  /* 0x000000043f0c7899 */ /* 0x000fe4000801160c */
[----:B------:R-:W-:Y:S02]  /*2250*/  USEL UR8, UR8, URZ, !UP0 ;  /* 0x0000003f08087287 */ /* 0x000fe4000c000000 */
[----:B------:R-:W-:Y:S02]  /*2260*/  ULOP3.LUT UR12, UR12, 0x3fff, URZ, 0xc0, !UPT ;  /* 0x00003fff0c0c7892 */ /* 0x000fe4000f8ec03f */
[----:B------:R-:W-:-:S02]  /*2270*/  ULOP3.LUT UR7, UR11, 0x10000, URZ, 0xfc, !UPT ;  /* 0x000100000b077892 */ /* 0x000fc4000f8efc3f */
[----:B------:R-:W-:Y:S02]  /*2280*/  ULOP3.LUT UR12, UR12, 0x10000, URZ, 0xfc, !UPT ;  /* 0x000100000c0c7892 */ /* 0x000fe4000f8efc3f */
[----:B------:R-:W-:Y:S02]  /*2290*/  UISETP.NE.U32.AND UP0, UPT, UR8, URZ, UPT ;  /* 0x0000003f0800728c */ /* 0x000fe4000bf05070 */
[----:B------:R-:W-:Y:S02]  /*22a0*/  ULEA UR8, UR18, UR7, 0xa ;  /* 0x0000000712087291 */ /* 0x000fe4000f8e503f */
[----:B------:R-:W-:Y:S02]  /*22b0*/  ULEA UR7, UR18, UR12, 0x8 ;  /* 0x0000000c12077291 */ /* 0x000fe4000f8e403f */
[----:B------:R-:W-:Y:S01]  /*22c0*/  UIADD3 UR19, UR8, 0x200, URZ ;  /* 0x0000020008137890 */ /* 0x000fe2000fffe03f */
[----:B------:R-:W-:Y:S02]  /*22d0*/  UMOV UR13, 0x80000020 ;  /* 0x80000020000d7882 */ /* 0x000fe40000000000 */
[----:B------:R-:W-:Y:S01]  /*22e0*/  UMOV UR12, UR8 ;  /* 0x00000008000c7c82 */ /* 0x000fe20008000000 */
[----:B------:R-:W-:Y:S01]  /*22f0*/  UMOV UR15, 0x80000020 ;  /* 0x80000020000f7882 */ /* 0x000fe20000000000 */
[----:B------:R-:W-:Y:S01]  /*2300*/  UMOV UR14, UR7 ;  /* 0x00000007000e7c82 */ /* 0x000fe20008000000 */
[----:B------:R-:W-:Y:S01]  /*2310*/  UIADD3 UR6, UR6, 0x2, URZ ;  /* 0x0000000206067890 */ /* 0x000fe2000fffe03f */
[----:B------:R-:W-:Y:S01]  /*2320*/  QGMMA.64x64x32.F32.E5M2.E5M2 R56, gdesc[UR12], R56, UP0 ;  /* 0x00e000000c3879f3 */ /* 0x000fe2000bf03838 */
[----:B------:R-:W-:Y:S01]  /*2330*/  UMOV UR12, UR19 ;  /* 0x00000013000c7c82 */ /* 0x000fe20008000000 */
[----:B------:R-:W-:-:S02]  /*2340*/  UMOV UR13, 0x80000020 ;  /* 0x80000020000d7882 */ /* 0x000fc40000000000 */
[----:B------:R-:W-:Y:S01]  /*2350*/  QGMMA.64x64x32.F32.E5M2.E5M2 R24, gdesc[UR12], R24, UP0 ;  /* 0x00e000000c1879f3 */ /* 0x000fe2000bf03818 */
[----:B------:R-:W-:Y:S02]  /*2360*/  UIADD3 UR12, UR8, 0x2, URZ ;  /* 0x00000002080c7890 */ /* 0x000fe4000fffe03f */
[----:B------:R-:W-:Y:S02]  /*2370*/  UIADD3 UR14, UR7, 0x2, URZ ;  /* 0x00000002070e7890 */ /* 0x000fe4000fffe03f */
[----:B------:R-:W-:Y:S01]  /*2380*/  UIADD3 UR8, UR8, 0x202, URZ ;  /* 0x0000020208087890 */ /* 0x000fe2000fffe03f */
[----:B------:R-:W-:Y:S01]  /*2390*/  UMOV UR13, 0x80000020 ;  /* 0x80000020000d7882 */ /* 0x000fe20000000000 */
[----:B------:R-:W-:Y:S01]  /*23a0*/  UMOV UR15, 0x80000020 ;  /* 0x80000020000f7882 */ /* 0x000fe20000000000 */
[----:B------:R-:W-:-:S04]  /*23b0*/  UISETP.NE.AND UP0, UPT, UR6, UR20, UPT ;  /* 0x000000140600728c */ /* 0x000fc8000bf05270 */
[----:B------:R-:W-:-:S06]  /*23c0*/  USEL UR7, URZ, 0x1, UP0 ;  /* 0x000000013f077887 */ /* 0x000fcc0008000000 */
[----:B------:R-:W-:Y:S01]  /*23d0*/  ISETP.NE.AND P0, PT, RZ, UR7, PT ;  /* 0x00000007ff007c0c */ /* 0x000fe2000bf05270 */
[----:B------:R-:W-:Y:S01]  /*23e0*/  QGMMA.64x64x32.F32.E5M2.E5M2 R56, gdesc[UR12], R56 ;  /* 0x00e000000c3879f3 */ /* 0x000fe20008703838 */
[----:B------:R-:W-:Y:S01]  /*23f0*/  UMOV UR12, UR8 ;  /* 0x00000008000c7c82 */ /* 0x000fe20008000000 */
[----:B------:R-:W-:Y:S02]  /*2400*/  UMOV UR13, 0x80000020 ;  /* 0x80000020000d7882 */ /* 0x000fe40000000000 */
[----:B------:R-:W-:Y:S03]  /*2410*/  QGMMA.64x64x32.F32.E5M2.E5M2 R24, gdesc[UR12], R24, gsb0 ;  /* 0x00e000000c1879f3 */ /* 0x000fe60008003818 */
[----:B------:R-:W-:-:S05]  /*2420*/  WARPGROUP.DEPBAR.LE gsb0, 0x1 ;  /* 0x00008000000079c5 */ /* 0x000fca0000010100 */
[----:B------:R-:W-:Y:S05]  /*2430*/  @!P0 BRA `(.L_x_28) ;  /* 0x0000000400088947 */ /* 0x000fea0003800000 */
[----:B------:R-:W-:Y:S02]  /*2440*/  WARPGROUP.DEPBAR.LE gsb0, 0x0 ;  /* 0x00008000000079c5 */ /* 0x000fe40000010000 */
[----:B------:R-:W-:-:S01]  /*2450*/  FADD R145, R56, R145 ;  /* 0x0000009138917221 */ /* 0x000fc20000000000 */
[----:B------:R-:W-:Y:S01]  /*2460*/  FADD R140, R57, R140 ;  /* 0x0000008c398c7221 */ /* 0x000fe20000000000 */
        /* <DEDUP_REMOVED lines=62> */
[----:B------:R-:W-:-:S06]  /*2850*/  UMOV UR6, URZ ;  /* 0x0000003f00067c82 */ /* 0x000fcc0008000000 */
.L_x_28:
[----:B------:R-:W-:Y:S05]  /*2860*/  @!P1 BRA `(.L_x_29) ;  /* 0x0000000000049947 */ /* 0x000fea0003800000 */
[----:B------:R-:W-:Y:S01]  /*2870*/  BPT.TRAP 0x1 ;  /* 0x000000040000795c */ /* 0x000fe20000300000 */
.L_x_29:
[----:B------:R-:W-:-:S13]  /*2880*/  ISETP.NE.AND P0, PT, R6, RZ, PT ;  /* 0x000000ff0600720c */ /* 0x000fda0003f05270 */
[----:B01----:R-:W-:-:S05]  /*2890*/  @P0 LEA R14, R13, UR10, 0x3 ;  /* 0x0000000a0d0e0c11 */ /* 0x003fca000f8e18ff */
[----:B------:R-:W-:-:S05]  /*28a0*/  @P0 VIADD R14, R14, 0x20 ;  /* 0x000000200e0e0836 */ /* 0x000fca0000000000 */
[----:B------:R-:W-:-:S04]  /*28b0*/  @P0 PRMT R14, R5, 0x654, R14 ;  /* 0x00000654050e0816 */ /* 0x000fc8000000000e */
[----:B------:R0:W-:Y:S01]  /*28c0*/  @P0 SYNCS.ARRIVE.TRANS64.RED.A1T0 RZ, [R14+URZ], RZ ;  /* 0x000000ff0eff09a7 */ /* 0x0001e2000810043f */
[----:B------:R-:W-:-:S13]  /*28d0*/  ISETP.GT.U32.AND P0, PT, R4, 0x1, PT ;  /* 0x000000010400780c */ /* 0x000fda0003f04070 */
[----:B0-----:R-:W-:Y:S05]  /*28e0*/  @P0 BRA `(.L_x_30) ;  /* 0x0000000000040947 */ /* 0x001fea0003800000 */
[----:B------:R-:W-:Y:S01]  /*28f0*/  BPT.TRAP 0x1 ;  /* 0x000000040000795c */ /* 0x000fe20000300000 */
.L_x_30:
[----:B------:R-:W-:Y:S01]  /*2900*/  UIADD3 UR18, UR18, 0x1, URZ ;  /* 0x0000000112127890 */ /* 0x000fe2000fffe03f */
[C---:B------:R-:W-:Y:S01]  /*2910*/  ISETP.GT.AND P1, PT, R12.reuse, 0x1, PT ;  /* 0x000000010c00780c */ /* 0x040fe20003f24270 */
[----:B------:R-:W-:Y:S02]  /*2920*/  VIADD R13, R13, 0x1 ;  /* 0x000000010d0d7836 */ /* 0x000fe40000000000 */
[----:B------:R-:W-:Y:S01]  /*2930*/  UISETP.NE.AND UP0, UPT, UR18, 0x4, UPT ;  /* 0x000000041200788c */ /* 0x000fe2000bf05270 */
[----:B------:R-:W-:Y:S02]  /*2940*/  VIADD R12, R12, 0xffffffff ;  /* 0xffffffff0c0c7836 */ /* 0x000fe40000000000 */
[C---:B------:R-:W-:Y:S01]  /*2950*/  ISETP.NE.AND P0, PT, R13.reuse, 0x4, PT ;  /* 0x000000040d00780c */ /* 0x040fe20003f05270 */
[----:B------:R-:W-:Y:S02]  /*2960*/  USEL UR8, URZ, 0x1, UP0 ;  /* 0x000000013f087887 */ /* 0x000fe40008000000 */
[----:B------:R-:W-:Y:S01]  /*2970*/  USEL UR18, UR18, URZ, UP0 ;  /* 0x0000003f12127287 */ /* 0x000fe20008000000 */
[----:B------:R-:W-:-:S03]  /*2980*/  SEL R13, R13, RZ, P0 ;  /* 0x000000ff0d0d7207 */ /* 0x000fc60000000000 */
[----:B------:R-:W-:Y:S01]  /*2990*/  LOP3.LUT R144, R144, UR8, RZ, 0x3c, !PT ;  /* 0x0000000890907c12 */ /* 0x000fe2000f8e3cff */
[----:B------:R-:W-:Y:S01]  /*29a0*/  UMOV UR8, 0x1 ;  /* 0x0000000100087882 */ /* 0x000fe20000000000 */
[----:B------:R-:W-:Y:S06]  /*29b0*/  @P1 BRA `(.L_x_31) ;  /* 0xfffffff400dc1947 */ /* 0x000fec000383ffff */
.L_x_23:
[----:B------:R-:W-:Y:S01]  /*29c0*/  UISETP.NE.AND UP0, UPT, UR6, URZ, UPT ;  /* 0x0000003f0600728c */ /* 0x000fe2000bf05270 */
[----:B01----:R-:W0:Y:S03]  /*29d0*/  LDC R12, c[0x0][0x28c] ;  /* 0x0000a300ff0c7b82 */ /* 0x003e260000000800 */
[----:B------:R-:W-:-:S06]  /*29e0*/  USEL UR6, URZ, 0x1, !UP0 ;  /* 0x000000013f067887 */ /* 0x000fcc000c000000 */
[----:B------:R-:W-:Y:S02]  /*29f0*/  ISETP.NE.AND P0, PT, RZ, UR6, PT ;  /* 0x00000006ff007c0c */ /* 0x000fe4000bf05270 */
[----:B0-----:R-:W-:-:S11]  /*2a00*/  ISETP.GE.AND P1, PT, R12, 0x1, PT ;  /* 0x000000010c00780c */ /* 0x001fd60003f26270 */
[----:B------:R-:W-:Y:S05]  /*2a10*/  @!P0 BRA `(.L_x_32) ;  /* 0x0000000400048947 */ /* 0x000fea0003800000 */
[----:B------:R-:W-:Y:S02]  /*2a20*/  WARPGROUP.DEPBAR.LE gsb0, 0x0 ;  /* 0x00008000000079c5 */ /* 0x000fe40000010000 */
[----:B------:R-:W-:Y:S01]  /*2a30*/  FADD R145, R56, R145 ;  /* 0x0000009138917221 */ /* 0x000fe20000000000 */
        /* <DEDUP_REMOVED lines=62> */
[----:B------:R-:W-:-:S07]  /*2e20*/  FADD R18, R18, R55 ;  /* 0x0000003712127221 */ /* 0x000fce0000000000 */
.L_x_32:
[----:B------:R-:W-:Y:S02]  /*2e30*/  WARPGROUP.DEPBAR.LE gsb0, 0x0 ;  /* 0x00008000000079c5 */ /* 0x000fe40000010000 */
[----:B------:R-:W-:Y:S05]  /*2e40*/  @!P1 BRA `(.L_x_33) ;  /* 0x0000000000489947 */ /* 0x000fea0003800000 */
[----:B------:R-:W-:-:S13]  /*2e50*/  ISETP.NE.AND P0, PT, R142, 0x3, PT ;  /* 0x000000038e00780c */ /* 0x000fda0003f05270 */
[----:B------:R-:W-:Y:S05]  /*2e60*/  @!P0 BRA `(.L_x_34) ;  /* 0x0000000000048947 */ /* 0x000fea0003800000 */
[----:B------:R-:W-:Y:S01]  /*2e70*/  BPT.TRAP 0x1 ;  /* 0x000000040000795c */ /* 0x000fe20000300000 */
.L_x_34:
[----:B------:R-:W-:Y:S01]  /*2e80*/  ISETP.NE.AND P0, PT, R6, RZ, PT ;  /* 0x000000ff0600720c */ /* 0x000fe20003f05270 */
[----:B------:R-:W-:Y:S01]  /*2e90*/  UISETP.LT.AND UP1, UPT, UR9, 0x1, UPT ;  /* 0x000000010900788c */ /* 0x000fe2000bf21270 */
[----:B------:R-:W-:-:S11]  /*2ea0*/  IMAD.U32 R13, RZ, RZ, UR10 ;  /* 0x0000000aff0d7e24 */ /* 0x000fd6000f8e00ff */
[----:B------:R-:W-:-:S05]  /*2eb0*/  VOTEU.ANY UP0, P0 ;  /* 0x00000000003f7886 */ /* 0x000fca0000000100 */
[----:B------:R-:W-:-:S04]  /*2ec0*/  @UP0 USEL UR6, UR9, 0x1, UP1 ;  /* 0x0000000109060887 */ /* 0x000fc80008800000 */
[----:B------:R-:W-:-:S06]  /*2ed0*/  @UP0 UIADD3 UR6, UR5, UR9, -UR6 ;  /* 0x0000000905060290 */ /* 0x000fcc000fffe806 */
[----:B------:R-:W-:-:S04]  /*2ee0*/  IMAD.U32 R12, RZ, RZ, UR6 ;  /* 0x00000006ff0c7e24 */ /* 0x000fc8000f8e00ff */
[----:B------:R-:W-:-:S05]  /*2ef0*/  @P0 IMAD.SHL.U32 R12, R12, 0x8, RZ ;  /* 0x000000080c0c0824 */ /* 0x000fca00078e00ff */
[----:B------:R-:W-:-:S04]  /*2f00*/  @P0 LOP3.LUT R12, R12, 0x18, RZ, 0xc0, !PT ;  /* 0x000000180c0c0812 */ /* 0x000fc800078ec0ff */
[----:B------:R-:W-:-:S04]  /*2f10*/  @P0 IADD3 R12, R13, 0x20, R12 ;  /* 0x000000200d0c0810 */ /* 0x000fc80007ffe00c */
[----:B------:R-:W-:-:S04]  /*2f20*/  @P0 PRMT R12, R5, 0x654, R12 ;  /* 0x00000654050c0816 */ /* 0x000fc8000000000c */
[----:B------:R0:W-:Y:S01]  /*2f30*/  @P0 SYNCS.ARRIVE.TRANS64.RED.A1T0 RZ, [R12+URZ], RZ ;  /* 0x000000ff0cff09a7 */ /* 0x0001e2000810043f */
[----:B------:R-:W-:-:S13]  /*2f40*/  ISETP.GT.U32.AND P0, PT, R4, 0x1, PT ;  /* 0x000000010400780c */ /* 0x000fda0003f04070 */
[----:B0-----:R-:W-:Y:S05]  /*2f50*/  @P0 BRA `(.L_x_33) ;  /* 0x0000000000040947 */ /* 0x001fea0003800000 */
[----:B------:R-:W-:Y:S01]  /*2f60*/  BPT.TRAP 0x1 ;  /* 0x000000040000795c */ /* 0x000fe20000300000 */
.L_x_33:
[----:B------:R-:W0:Y:S01]  /*2f70*/  LDC R24, c[0x0][0x288] ;  /* 0x0000a200ff187b82 */ /* 0x000e220000000800 */
[----:B------:R-:W-:Y:S01]  /*2f80*/  IMAD.SHL.U32 R35, R10, 0x40, RZ ;  /* 0x000000400a237824 */ /* 0x000fe200078e00ff */
[--C-:B------:R-:W-:Y:S01]  /*2f90*/  SHF.R.U32.HI R12, RZ, 0x2, R0.reuse ;  /* 0x00000002ff0c7819 */ /* 0x100fe20000011600 */
[----:B------:R-:W-:Y:S01]  /*2fa0*/  IMAD.SHL.U32 R36, R11, 0x100, RZ ;  /* 0x000001000b247824 */ /* 0x000fe200078e00ff */
[C---:B------:R-:W-:Y:S01]  /*2fb0*/  LOP3.LUT R14, R0.reuse, 0x60, RZ, 0xc0, !PT ;  /* 0x00000060000e7812 */ /* 0x040fe200078ec0ff */
[----:B------:R-:W-:Y:S01]  /*2fc0*/  ULDC UR6, c[0x0][0x284] ;  /* 0x0000a10000067ab9 */ /* 0x000fe20000000800 */
[----:B------:R-:W-:Y:S01]  /*2fd0*/  SHF.R.U32.HI R15, RZ, 0x7, R0 ;  /* 0x00000007ff0f7819 */ /* 0x000fe20000011600 */
[----:B------:R-:W-:Y:S01]  /*2fe0*/  IMAD.SHL.U32 R28, R0, 0x2, RZ ;  /* 0x00000002001c7824 */ /* 0x000fe200078e00ff */
[----:B------:R-:W-:Y:S01]  /*2ff0*/  LOP3.LUT R13, R12, 0x7, RZ, 0xc0, !PT ;  /* 0x000000070c0d7812 */ /* 0x000fe200078ec0ff */
[----:B------:R-:W-:Y:S01]  /*3000*/  IMAD.MOV.U32 R34, RZ, RZ, -0x1 ;  /* 0xffffffffff227424 */ /* 0x000fe200078e00ff */
[----:B------:R-:W-:-:S02]  /*3010*/  SHF.R.U32.HI R14, RZ, 0x1, R14 ;  /* 0x00000001ff0e7819 */ /* 0x000fc4000001160e */
[----:B------:R-:W-:Y:S02]  /*3020*/  LOP3.LUT R12, R15, 0x1, RZ, 0xc0, !PT ;  /* 0x000000010f0c7812 */ /* 0x000fe400078ec0ff */
[----:B------:R-:W-:Y:S02]  /*3030*/  IADD3 R25, RZ, -R14, -R13 ;  /* 0x8000000eff197210 */ /* 0x000fe40007ffe80d */
[----:B------:R-:W-:Y:S01]  /*3040*/  LOP3.LUT R15, R0, 0x3, RZ, 0xc0, !PT ;  /* 0x00000003000f7812 */ /* 0x000fe200078ec0ff */
[C---:B------:R-:W-:Y:S01]  /*3050*/  IMAD.SHL.U32 R26, R12.reuse, 0x40, RZ ;  /* 0x000000400c1a7824 */ /* 0x040fe200078e00ff */
[----:B------:R-:W-:Y:S01]  /*3060*/  LOP3.LUT R28, R35, 0x6, R28, 0xf8, !PT ;  /* 0x00000006231c7812 */ /* 0x000fe200078ef81c */
[----:B------:R-:W-:-:S03]  /*3070*/  IMAD R25, R12, -0x40, R25 ;  /* 0xffffffc00c197824 */ /* 0x000fc600078e0219 */
[----:B------:R-:W-:Y:S01]  /*3080*/  LOP3.LUT R37, R26, 0x40, R13, 0xe2, !PT ;  /* 0x000000401a257812 */ /* 0x000fe200078ee20d */
[----:B------:R-:W-:Y:S01]  /*3090*/  IMAD.WIDE R26, R11, 0x100, RZ ;  /* 0x000001000b1a7825 */ /* 0x000fe200078e02ff */
[----:B0-----:R-:W-:-:S03]  /*30a0*/  ISETP.GE.AND P0, PT, R35, R24, PT ;  /* 0x000000182300720c */ /* 0x001fc60003f06270 */
[----:B------:R-:W-:Y:S01]  /*30b0*/  IMAD R10, R15, -0x2, R24 ;  /* 0xfffffffe0f0a7824 */ /* 0x000fe200078e0218 */
[C---:B------:R-:W-:Y:S02]  /*30c0*/  ISETP.GE.OR P0, PT, R36.reuse, UR6, P0 ;  /* 0x0000000624007c0c */ /* 0x040fe40008706670 */
[----:B------:R-:W-:Y:S01]  /*30d0*/  IADD3 R36, -R36, UR6, R25 ;  /* 0x0000000624247c10 */ /* 0x000fe2000fffe119 */
[----:B------:R-:W-:Y:S01]  /*30e0*/  IMAD.IADD R35, R10, 0x1, -R35 ;  /* 0x000000010a237824 */ /* 0x000fe200078e0a23 */
[----:B------:R-:W-:-:S09]  /*30f0*/  LOP3.LUT R37, R26, R37, R14, 0xfe, !PT ;  /* 0x000000251a257212 */ /* 0x000fd200078efe0e */
[----:B------:R-:W-:Y:S05]  /*3100*/  @P0 BRA `(.L_x_35) ;  /* 0x0000004800200947 */ /* 0x000fea0003800000 */
[----:B------:R-:W0:Y:S01]  /*3110*/  LDC.64 R32, c[0x0][0x5c8] ;  /* 0x00017200ff207b82 */ /* 0x000e220000000a00 */
[----:B------:R-:W-:Y:S01]  /*3120*/  SHF.R.S32.HI R38, RZ, 0x1f, R7 ;  /* 0x0000001fff267819 */ /* 0x000fe20000011407 */
[----:B------:R-:W-:Y:S01]  /*3130*/  ULDC.64 UR6, c[0x0][0x5d0] ;  /* 0x0001740000067ab9 */ /* 0x000fe20000000a00 */
[----:B------:R-:W-:Y:S01]  /*3140*/  SHF.R.S32.HI R29, RZ, 0x1f, R28 ;  /* 0x0000001fff1d7819 */ /* 0x000fe2000001141c */
[----:B------:R-:W-:Y:S02]  /*3150*/  BSSY B0, `(.L_x_35) ;  /* 0x0000483000007945 */ /* 0x000fe40003800000 */
[----:B------:R-:W-:-:S04]  /*3160*/  IMAD R10, R38, UR6, RZ ;  /* 0x00000006260a7c24 */ /* 0x000fc8000f8e02ff */
[C---:B------:R-:W-:Y:S02]  /*3170*/  IMAD R13, R7.reuse, UR7, R10 ;  /* 0x00000007070d7c24 */ /* 0x040fe4000f8e020a */
[----:B------:R-:W-:Y:S01]  /*3180*/  IMAD.WIDE.U32 R10, R7, UR6, R28 ;  /* 0x00000006070a7c25 */ /* 0x000fe2000f8e001c */
[----:B------:R-:W-:-:S03]  /*3190*/  ULDC.64 UR6, c[0x0][0x5c0] ;  /* 0x0001700000067ab9 */ /* 0x000fc60000000a00 */
[----:B------:R-:W-:Y:S02]  /*31a0*/  IMAD.IADD R11, R11, 0x1, R13 ;  /* 0x000000010b0b7824 */ /* 0x000fe400078e020d */
[----:B0-----:R-:W-:Y:S01]  /*31b0*/  IMAD R12, R27, R32, RZ ;  /* 0x000000201b0c7224 */ /* 0x001fe200078e02ff */
[----:B------:R-:W-:-:S03]  /*31c0*/  SHF.L.U64.HI R30, R32, 0x7, R33 ;  /* 0x00000007201e7819 */ /* 0x000fc60000010221 */
[C---:B------:R-:W-:Y:S02]  /*31d0*/  IMAD R15, R37.reuse, R33, R12 ;  /* 0x00000021250f7224 */ /* 0x040fe400078e020c */
[----:B------:R-:W-:-:S04]  /*31e0*/  IMAD.WIDE.U32 R12, R37, R32, R10 ;  /* 0x00000020250c7225 */ /* 0x000fc800078e000a */
[----:B------:R-:W-:Y:S01]  /*31f0*/  IMAD.IADD R13, R13, 0x1, R15 ;  /* 0x000000010d0d7824 */ /* 0x000fe200078e020f */
[----:B------:R-:W-:Y:S01]  /*3200*/  IADD3 R24, P2, R12, UR6, RZ ;  /* 0x000000060c187c10 */ /* 0x000fe2000ff5e0ff */
[C---:B------:R-:W-:Y:S01]  /*3210*/  IMAD.SHL.U32 R11, R32.reuse, 0x80, RZ ;  /* 0x00000080200b7824 */ /* 0x040fe200078e00ff */
[C---:B------:R-:W-:Y:S02]  /*3220*/  LEA R10, P4, R32.reuse, R12, 0x3 ;  /* 0x0000000c200a7211 */ /* 0x040fe400078818ff */
[----:B------:R-:W-:Y:S02]  /*3230*/  IADD3.X R25, R13, UR7, RZ, P2, !PT ;  /* 0x000000070d197c10 */ /* 0x000fe400097fe4ff */
[----:B---3-5:R-:W-:Y:S02]  /*3240*/  FSETP.NEU.AND P2, PT, R9, RZ, PT ;  /* 0x000000ff0900720b */ /* 0x028fe40003f4d000 */
[----:B------:R-:W-:Y:S02]  /*3250*/  LEA.HI.X R31, R32, R13, R33, 0x3, P4 ;  /* 0x0000000d201f7211 */ /* 0x000fe400020f1c21 */
[----:B------:R-:W-:-:S02]  /*3260*/  IADD3 R14, P4, R10, UR6, RZ ;  /* 0x000000060a0e7c10 */ /* 0x000fc4000ff9e0ff */
[--C-:B------:R-:W-:Y:S02]  /*3270*/  IADD3 R12, P1, P0, R12, UR6, R11.reuse ;  /* 0x000000060c0c7c10 */ /* 0x100fe4000f83e00b */
[----:B------:R-:W-:Y:S02]  /*3280*/  IADD3 R10, P5, P6, R10, UR6, R11 ;  /* 0x000000060a0a7c10 */ /* 0x000fe4000febe00b */
[--C-:B------:R-:W-:Y:S02]  /*3290*/  IADD3.X R13, R13, UR7, R30.reuse, P1, P0 ;  /* 0x000000070d0d7c10 */ /* 0x100fe40008fe041e */
[C---:B------:R-:W-:Y:S02]  /*32a0*/  IADD3.X R15, R31.reuse, UR7, RZ, P4, !PT ;  /* 0x000000071f0f7c10 */ /* 0x040fe4000a7fe4ff */
[----:B------:R-:W-:Y:S01]  /*32b0*/  IADD3.X R11, R31, UR7, R30, P5, P6 ;  /* 0x000000071f0b7c10 */ /* 0x000fe2000afec41e */
[----:B------:R-:W-:Y:S06]  /*32c0*/  @!P2 BRA `(.L_x_36) ;  /* 0x00000034009ca947 */ /* 0x000fec0003800000 */
[----:B------:R-:W-:Y:S01]  /*32d0*/  ULDC.64 UR6, c[0x0][0x5b8] ;  /* 0x00016e0000067ab9 */ /* 0x000fe20000000a00 */
[----:B------:R-:W-:Y:S01]  /*32e0*/  ISETP.GE.AND P0, PT, R36, 0x1, PT ;  /* 0x000000012400780c */ /* 0x000fe20003f06270 */
[----:B------:R-:W-:Y:S01]  /*32f0*/  IMAD R30, R38, UR6, RZ ;  /* 0x00000006261e7c24 */ /* 0x000fe2000f8e02ff */
[----:B------:R-:W-:Y:S01]  /*3300*/  ULDC.64 UR10, c[0x0][0x5a8] ;  /* 0x00016a00000a7ab9 */ /* 0x000fe20000000a00 */
[----:B------:R-:W-:Y:S01]  /*3310*/  IMAD.WIDE.U32 R28, R7, UR6, R28 ;  /* 0x00000006071c7c25 */ /* 0x000fe2000f8e001c */
[----:B------:R-:W-:Y:S01]  /*3320*/  ISETP.LT.OR P4, PT, R35, 0x1, !P0 ;  /* 0x000000012300780c */ /* 0x000fe20004781670 */
[----:B------:R-:W-:Y:S02]  /*3330*/  BSSY B1, `(.L_x_37) ;  /* 0x000000c000017945 */ /* 0x000fe40003800000 */
[----:B------:R-:W-:Y:S01]  /*3340*/  IMAD R7, R7, UR7, R30 ;  /* 0x0000000707077c24 */ /* 0x000fe2000f8e021e */
[----:B------:R-:W-:Y:S02]  /*3350*/  ULDC.64 UR6, c[0x0][0x5b0] ;  /* 0x00016c0000067ab9 */ /* 0x000fe40000000a00 */
[----:B------:R-:W-:-:S02]  /*3360*/  IMAD R32, R27, UR6, RZ ;  /* 0x000000061b207c24 */ /* 0x000fc4000f8e02ff */
[----:B------:R-:W-:Y:S02]  /*3370*/  IMAD.IADD R29, R29, 0x1, R7 ;  /* 0x000000011d1d7824 */ /* 0x000fe400078e0207 */
[C---:B------:R-:W-:Y:S02]  /*3380*/  IMAD R7, R37.reuse, UR7, R32 ;  /* 0x0000000725077c24 */ /* 0x040fe4000f8e0220 */
[----:B------:R-:W-:-:S03]  /*3390*/  IMAD.WIDE.U32 R30, R37, UR6, R28 ;  /* 0x00000006251e7c25 */ /* 0x000fc6000f8e001c */
[----:B------:R-:W-:-:S04]  /*33a0*/  IADD3 R30, P1, R30, UR10, RZ ;  /* 0x0000000a1e1e7c10 */ /* 0x000fc8000ff3e0ff */
[--C-:B------:R-:W-:Y:S02]  /*33b0*/  IADD3.X R31, R31, UR11, R7.reuse, P1, !PT ;  /* 0x0000000b1f1f7c10 */ /* 0x100fe40008ffe407 */
[----:B------:R-:W-:Y:S01]  /*33c0*/  PRMT R7, RZ, 0x7610, R7 ;  /* 0x00007610ff077816 */ /* 0x000fe20000000007 */
[----:B------:R-:W-:Y:S06]  /*33d0*/  @P4 BRA `(.L_x_38) ;  /* 0x0000000000044947 */ /* 0x000fec0003800000 */
[----:B------:R0:W5:Y:S02]  /*33e0*/  LDG.E.U8 R7, desc[UR16][R30.64] ;  /* 0x000000101e077981 */ /* 0x000164000c1e1100 */
.L_x_38:
[----:B------:R-:W-:Y:S05]  /*33f0*/  BSYNC B1 ;  /* 0x0000000000017941 */ /* 0x000fea0003800000 */
.L_x_37:
[----:B-----5:R-:W-:Y:S01]  /*3400*/  LOP3.LUT R7, R7, 0xff, RZ, 0xc0, !PT ;  /* 0x000000ff07077812 */ /* 0x020fe200078ec0ff */
[----:B------:R-:W-:Y:S01]  /*3410*/  BSSY B1, `(.L_x_39) ;  /* 0x000000b000017945 */ /* 0x000fe20003800000 */
[----:B------:R-:W-:Y:S02]  /*3420*/  ISETP.LT.OR P2, PT, R35, 0x2, !P0 ;  /* 0x000000022300780c */ /* 0x000fe40004741670 */
[----:B------:R-:W-:-:S05]  /*3430*/  F2FP.F16.E5M2.UNPACK_B R7, R7 ;  /* 0x00000007ff07723e */ /* 0x000fca00020004ff */
[----:B------:R-:W-:Y:S01]  /*3440*/  HADD2.F32 R32, -RZ, R7.H0_H0 ;  /* 0x20000007ff207230 */ /* 0x000fe20000004100 */
[----:B------:R-:W-:-:S04]  /*3450*/  PRMT R7, RZ, 0x7610, R7 ;  /* 0x00007610ff077816 */ /* 0x000fc80000000007 */
[----:B------:R-:W-:-:S04]  /*3460*/  FMUL R32, R32, R9 ;  /* 0x0000000920207220 */ /* 0x000fc80000400000 */
[----:B--2---:R-:W-:-:S05]  /*3470*/  FFMA R32, R145, R8, R32 ;  /* 0x0000000891207223 */ /* 0x004fca0000000020 */
[----:B------:R-:W-:-:S05]  /*3480*/  F2FP.SATFINITE.E5M2.F32.PACK_AB_MERGE_C R33, RZ, R32, RZ ;  /* 0x00000020ff21723e */ /* 0x000fca00048060ff */
[----:B------:R1:W-:Y:S01]  /*3490*/  @!P4 STG.E.U8 desc[UR16][R24.64], R33 ;  /* 0x000000211800c986 */ /* 0x0003e2000c101110 */
[----:B------:R-:W-:Y:S05]  /*34a0*/  @P2 BRA `(.L_x_40) ;  /* 0x0000000000042947 */ /* 0x000fea0003800000 */
[----:B------:R2:W5:Y:S02]  /*34b0*/  LDG.E.U8 R7, desc[UR16][R30.64+0x1] ;  /* 0x000001101e077981 */ /* 0x000564000c1e1100 */
.L_x_40:
[----:B------:R-:W-:Y:S05]  /*34c0*/  BSYNC B1 ;  /* 0x0000000000017941 */ /* 0x000fea0003800000 */
.L_x_39:
[----:B-----5:R-:W-:Y:S01]  /*34d0*/  LOP3.LUT R7, R7, 0xff, RZ, 0xc0, !PT ;  /* 0x000000ff07077812 */ /* 0x020fe200078ec0ff */
[----:B------:R-:W-:Y:S01]  /*34e0*/  BSSY B1, `(.L_x_41) ;  /* 0x0000013000017945 */ /* 0x000fe20003800000 */
[----:B------:R-:W-:Y:S02]  /*34f0*/  IADD3 R39, P1, R37, 0x8, RZ ;  /* 0x0000000825277810 */ /* 0x000fe40007f3e0ff */
[----:B------:R-:W-:-:S03]  /*3500*/  F2FP.F16.E5M2.UNPACK_B R7, R7 ;  /* 0x00000007ff07723e */ /* 0x000fc600020004ff */
[----:B-1----:R-:W-:Y:S01]  /*3510*/  IMAD.X R33, RZ, RZ, R27, P1 ;  /* 0x000000ffff217224 */ /* 0x002fe200008e061b */
[----:B------:R-:W-:Y:S01]  /*3520*/  ISETP.GE.AND P1, PT, R36, 0x9, PT ;  /* 0x000000092400780c */ /* 0x000fe20003f26270 */
[----:B------:R-:W-:Y:S02]  /*3530*/  HADD2.F32 R32, -RZ, R7.H0_H0 ;  /* 0x20000007ff207230 */ /* 0x000fe40000004100 */
[----:B------:R-:W-:Y:S01]  /*3540*/  IMAD R38, R33, UR6, RZ ;  /* 0x0000000621267c24 */ /* 0x000fe2000f8e02ff */
[----:B------:R-:W-:Y:S02]  /*3550*/  ISETP.LT.OR P5, PT, R35, 0x1, !P1 ;  /* 0x000000012300780c */ /* 0x000fe40004fa1670 */
[----:B------:R-:W-:Y:S01]  /*3560*/  FMUL R7, R32, R9 ;  /* 0x0000000920077220 */ /* 0x000fe20000400000 */
[----:B------:R-:W-:-:S04]  /*3570*/  IMAD.WIDE.U32 R32, R39, UR6, R28 ;  /* 0x0000000627207c25 */ /* 0x000fc8000f8e001c */
[----:B------:R-:W-:Y:S01]  /*3580*/  FFMA R7, R140, R8, R7 ;  /* 0x000000088c077223 */ /* 0x000fe20000000007 */
[----:B------:R-:W-:Y:S01]  /*3590*/  IMAD R39, R39, UR7, R38 ;  /* 0x0000000727277c24 */ /* 0x000fe2000f8e0226 */
[----:B------:R-:W-:-:S03]  /*35a0*/  IADD3 R32, P4, R32, UR10, RZ ;  /* 0x0000000a20207c10 */ /* 0x000fc6000ff9e0ff */
[----:B------:R-:W-:Y:S02]  /*35b0*/  F2FP.SATFINITE.E5M2.F32.PACK_AB_MERGE_C R41, RZ, R7, RZ ;  /* 0x00000007ff29723e */ /* 0x000fe400048060ff */
[----:B------:R-:W-:Y:S02]  /*35c0*/  IADD3.X R33, R33, UR11, R39, P4, !PT ;  /* 0x0000000b21217c10 */ /* 0x000fe4000a7fe427 */
[----:B------:R-:W-:Y:S01]  /*35d0*/  PRMT R7, RZ, 0x7610, R7 ;  /* 0x00007610ff077816 */ /* 0x000fe20000000007 */
[----:B------:R1:W-:Y:S01]  /*35e0*/  @!P2 STG.E.U8 desc[UR16][R24.64+0x1], R41 ;  /* 0x000001291800a986 */ /* 0x0003e2000c101110 */
[----:B------:R-:W-:Y:S05]  /*35f0*/  @P5 BRA `(.L_x_42) ;  /* 0x0000000000045947 */ /* 0x000fea0003800000 */
[----:B------:R3:W5:Y:S02]  /*3600*/  LDG.E.U8 R7, desc[UR16][R32.64] ;  /* 0x0000001020077981 */ /* 0x000764000c1e1100 */
.L_x_42:
[----:B------:R-:W-:Y:S05]  /*3610*/  BSYNC B1 ;  /* 0x0000000000017941 */ /* 0x000fea0003800000 */
.L_x_41:
[----:B-----5:R-:W-:Y:S01]  /*3620*/  LOP3.LUT R7, R7, 0xff, RZ, 0xc0, !PT ;  /* 0x000000ff07077812 */ /* 0x020fe200078ec0ff */
[----:B------:R-:W-:Y:S01]  /*3630*/  BSSY B1, `(.L_x_43) ;  /* 0x000000b000017945 */ /* 0x000fe20003800000 */
[----:B------:R-:W-:Y:S02]  /*3640*/  ISETP.LT.OR P2, PT, R35, 0x2, !P1 ;  /* 0x000000022300780c */ /* 0x000fe40004f41670 */
[----:B------:R-:W-:-:S05]  /*3650*/  F2FP.F16.E5M2.UNPACK_B R7, R7 ;  /* 0x00000007ff07723e */ /* 0x000fca00020004ff */
[----:B------:R-:W-:Y:S01]  /*3660*/  HADD2.F32 R38, -RZ, R7.H0_H0 ;  /* 0x20000007ff267230 */ /* 0x000fe20000004100 */
[----:B------:R-:W-:-:S04]  /*3670*/  PRMT R7, RZ, 0x7610, R7 ;  /* 0x00007610ff077816 */ /* 0x000fc80000000007 */
[----:B------:R-:W-:-:S04]  /*3680*/  FMUL R38, R38, R9 ;  /* 0x0000000926267220 */ /* 0x000fc80000400000 */
[----:B------:R-:W-:-:S05]  /*3690*/  FFMA R38, R143, R8, R38 ;  /* 0x000000088f267223 */ /* 0x000fca0000000026 */
[----:B------:R-:W-:-:S05]  /*36a0*/  F2FP.SATFINITE.E5M2.F32.PACK_AB_MERGE_C R39, RZ, R38, RZ ;  /* 0x00000026ff27723e */ /* 0x000fca00048060ff */
[----:B------:R4:W-:Y:S01]  /*36b0*/  @!P5 STG.E.U8 desc[UR16][R14.64], R39 ;  /* 0x000000270e00d986 */ /* 0x0009e2000c101110 */
[----:B------:R-:W-:Y:S05]  /*36c0*/  @P2 BRA `(.L_x_44) ;  /* 0x0000000000042947 */ /* 0x000fea0003800000 */
[----:B------:R0:W5:Y:S02]  /*36d0*/  LDG.E.U8 R7, desc[UR16][R32.64+0x1] ;  /* 0x0000011020077981 */ /* 0x000164000c1e1100 */
.L_x_44:
[----:B------:R-:W-:Y:S05]  /*36e0*/  BSYNC B1 ;  /* 0x0000000000017941 */ /* 0x000fea0003800000 */
.L_x_43:
[----:B-----5:R-:W-:Y:S01]  /*36f0*/  LOP3.LUT R7, R7, 0xff, RZ, 0xc0, !PT ;  /* 0x000000ff07077812 */ /* 0x020fe200078ec0ff */
[----:B------:R-:W-:Y:S01]  /*3700*/  BSSY B1, `(.L_x_45) ;  /* 0x000000b000017945 */ /* 0x000fe20003800000 */
[----:B------:R-:W-:Y:S02]  /*3710*/  ISETP.LT.OR P4, PT, R35, 0x9, !P0 ;  /* 0x000000092300780c */ /* 0x000fe40004781670 */
[----:B------:R-:W-:-:S05]  /*3720*/  F2FP.F16.E5M2.UNPACK_B R7, R7 ;  /* 0x00000007ff07723e */ /* 0x000fca00020004ff */
[----:B------:R-:W-:-:S05]  /*3730*/  HADD2.F32 R38, -RZ, R7.H0_H0 ;  /* 0x20000007ff267230 */ /* 0x000fca0000004100 */
[----:B------:R-:W-:-:S04]  /*3740*/  FMUL R7, R38, R9 ;  /* 0x0000000926077220 */ /* 0x000fc80000400000 */
[----:B------:R-:W-:-:S05]  /*3750*/  FFMA R7, R138, R8, R7 ;  /* 0x000000088a077223 */ /* 0x000fca0000000007 */
[----:B----4-:R-:W-:Y:S02]  /*3760*/  F2FP.SATFINITE.E5M2.F32.PACK_AB_MERGE_C R39, RZ, R7, RZ ;  /* 0x00000007ff27723e */ /* 0x010fe400048060ff */
[----:B------:R-:W-:-:S03]  /*3770*/  PRMT R7, RZ, 0x7610, R7 ;  /* 0x00007610ff077816 */ /* 0x000fc60000000007 */
[----:B------:R4:W-:Y:S01]  /*3780*/  @!P2 STG.E.U8 desc[UR16][R14.64+0x1], R39 ;  /* 0x000001270e00a986 */ /* 0x0009e2000c101110 */
[----:B------:R-:W-:Y:S05]  /*3790*/  @P4 BRA `(.L_x_46) ;  /* 0x0000000000044947 */ /* 0x000fea0003800000 */
[----:B------:R0:W5:Y:S02]  /*37a0*/  LDG.E.U8 R7, desc[UR16][R30.64+0x8] ;  /* 0x000008101e077981 */ /* 0x000164000c1e1100 */
.L_x_46:
[----:B------:R-:W-:Y:S05]  /*37b0*/  BSYNC B1 ;  /* 0x0000000000017941 */ /* 0x000fea0003800000 */
.L_x_45:
        /* <DEDUP_REMOVED lines=8> */
[----:B----4-:R-:W-:-:S05]  /*3840*/  F2FP.SATFINITE.E5M2.F32.PACK_AB_MERGE_C R39, RZ, R38, RZ ;  /* 0x00000026ff27723e */ /* 0x010fca00048060ff */
[----:B------:R4:W-:Y:S01]  /*3850*/  @!P4 STG.E.U8 desc[UR16][R24.64+0x8], R39 ;  /* 0x000008271800c986 */ /* 0x0009e2000c101110 */
[----:B------:R-:W-:Y:S05]  /*3860*/  @P2 BRA `(.L_x_48) ;  /* 0x0000000000042947 */ /* 0x000fea0003800000 */
[----:B------:R0:W5:Y:S02]  /*3870*/  LDG.E.U8 R7, desc[UR16][R30.64+0x9] ;  /* 0x000009101e077981 */ /* 0x000164000c1e1100 */
.L_x_48:
[----:B------:R-:W-:Y:S05]  /*3880*/  BSYNC B1 ;  /* 0x0000000000017941 */ /* 0x000fea0003800000 */
.L_x_47:
        /* <DEDUP_REMOVED lines=12> */
.L_x_50:
[----:B------:R-:W-:Y:S05]  /*3950*/  BSYNC B1 ;  /* 0x0000000000017941 */ /* 0x000fea0003800000 */
.L_x_49:
        /* <DEDUP_REMOVED lines=12> */
.L_x_52:
[----:B------:R-:W-:Y:S05]  /*3a20*/  BSYNC B1 ;  /* 0x0000000000017941 */ /* 0x000fea0003800000 */
.L_x_51:
        /* <DEDUP_REMOVED lines=12> */
.L_x_54:
[----:B------:R-:W-:Y:S05]  /*3af0*/  BSYNC B1 ;  /* 0x0000000000017941 */ /* 0x000fea0003800000 */
.L_x_53:
        /* <DEDUP_REMOVED lines=12> */
.L_x_56:
[----:B------:R-:W-:Y:S05]  /*3bc0*/  BSYNC B1 ;  /* 0x0000000000017941 */ /* 0x000fea0003800000 */
.L_x_55:
        /* <DEDUP_REMOVED lines=12> */
.L_x_58:
[----:B------:R-:W-:Y:S05]  /*3c90*/  BSYNC B1 ;  /* 0x0000000000017941 */ /* 0x000fea0003800000 */
.L_x_57:
        /* <DEDUP_REMOVED lines=12> */
.L_x_60:
[----:B------:R-:W-:Y:S05]  /*3d60*/  BSYNC B1 ;  /* 0x0000000000017941 */ /* 0x000fea0003800000 */
.L_x_59:
        /* <DEDUP_REMOVED lines=12> */
.L_x_62:
[----:B------:R-:W-:Y:S05]  /*3e30*/  BSYNC B1 ;  /* 0x0000000000017941 */ /* 0x000fea0003800000 */
.L_x_61:
        /* <DEDUP_REMOVED lines=12> */
.L_x_64:
[----:B------:R-:W-:Y:S05]  /*3f00*/  BSYNC B1 ;  /* 0x0000000000017941 */ /* 0x000fea0003800000 */
.L_x_63:
        /* <DEDUP_REMOVED lines=12> */
.L_x_66:
[----:B------:R-:W-:Y:S05]  /*3fd0*/  BSYNC B1 ;  /* 0x0000000000017941 */ /* 0x000fea0003800000 */
.L_x_65:
        /* <DEDUP_REMOVED lines=12> */
.L_x_68:
[----:B------:R-:W-:Y:S05]  /*40a0*/  BSYNC B1 ;  /* 0x0000000000017941 */ /* 0x000fea0003800000 */
.L_x_67:
        /* <DEDUP_REMOVED lines=12> */
.L_x_70:
[----:B------:R-:W-:Y:S05]  /*4170*/  BSYNC B1 ;  /* 0x0000000000017941 */ /* 0x000fea0003800000 */
.L_x_69:
        /* <DEDUP_REMOVED lines=12> */
.L_x_72:
[----:B------:R-:W-:Y:S05]  /*4240*/  BSYNC B1 ;  /* 0x0000000000017941 */ /* 0x000fea0003800000 */
.L_x_71:
        /* <DEDUP_REMOVED lines=12> */
.L_x_74:
[----:B------:R-:W-:Y:S05]  /*4310*/  BSYNC B1 ;  /* 0x0000000000017941 */ /* 0x000fea0003800000 */
.L_x_73:
        /* <DEDUP_REMOVED lines=12> */
.L_x_76:
[----:B------:R-:W-:Y:S05]  /*43e0*/  BSYNC B1 ;  /* 0x0000000000017941 */ /* 0x000fea0003800000 */
.L_x_75:
        /* <DEDUP_REMOVED lines=12> */
.L_x_78:
[----:B------:R-:W-:Y:S05]  /*44b0*/  BSYNC B1 ;  /* 0x0000000000017941 */ /* 0x000fea0003800000 */
.L_x_77:
        /* <DEDUP_REMOVED lines=12> */
.L_x_80:
[----:B------:R-:W-:Y:S05]  /*4580*/  BSYNC B1 ;  /* 0x0000000000017941 */ /* 0x000fea0003800000 */
.L_x_79:
        /* <DEDUP_REMOVED lines=12> */
.L_x_82:
[----:B------:R-:W-:Y:S05]  /*4650*/  BSYNC B1 ;  /* 0x0000000000017941 */ /* 0x000fea0003800000 */
.L_x_81:
        /* <DEDUP_REMOVED lines=12> */
.L_x_84:
[----:B------:R-:W-:Y:S05]  /*4720*/  BSYNC B1 ;  /* 0x0000000000017941 */ /* 0x000fea0003800000 */
.L_x_83:
        /* <DEDUP_REMOVED lines=12> */
.L_x_86:
[----:B------:R-:W-:Y:S05]  /*47f0*/  BSYNC B1 ;  /* 0x0000000000017941 */ /* 0x000fea0003800000 */
.L_x_85:
        /* <DEDUP_REMOVED lines=12> */
.L_x_88:
[----:B------:R-:W-:Y:S05]  /*48c0*/  BSYNC B1 ;  /* 0x0000000000017941 */ /* 0x000fea0003800000 */
.L_x_87:
        /* <DEDUP_REMOVED lines=12> */
.L_x_90:
[----:B------:R-:W-:Y:S05]  /*4990*/  BSYNC B1 ;  /* 0x0000000000017941 */ /* 0x000fea0003800000 */
.L_x_89:
        /* <DEDUP_REMOVED lines=12> */
.L_x_92:
[----:B------:R-:W-:Y:S05]  /*4a60*/  BSYNC B1 ;  /* 0x0000000000017941 */ /* 0x000fea0003800000 */
.L_x_91:
        /* <DEDUP_REMOVED lines=12> */
.L_x_94:
[----:B------:R-:W-:Y:S05]  /*4b30*/  BSYNC B1 ;  /* 0x0000000000017941 */ /* 0x000fea0003800000 */
.L_x_93:
        /* <DEDUP_REMOVED lines=12> */
.L_x_96:
[----:B------:R-:W-:Y:S05]  /*4c00*/  BSYNC B1 ;  /* 0x0000000000017941 */ /* 0x000fea0003800000 */
.L_x_95:
[----:B-----5:R-:W-:Y:S01]  /*4c10*/  LOP3.LUT R7, R7, 0xff, RZ, 0xc0, !PT ;  /* 0x000000ff07077812 */ /* 0x020fe200078ec0ff */
[----:B------:R-:W-:Y:S01]  /*4c20*/  BSSY B1, `(.L_x_97) ;  /* 0x000000b000017945 */ /* 0x000fe20003800000 */
[----:B------:R-:W-:Y:S02]  /*4c30*/  ISETP.LT.OR P2, PT, R35, 0x39, !P1 ;  /* 0x000000392300780c */ /* 0x000fe40004f41670 */
[----:B------:R-:W-:-:S05]  /*4c40*/  F2FP.F16.E5M2.UNPACK_B R7, R7 ;  /* 0x00000007ff07723e */ /* 0x000fca00020004ff */
[----:B0-2---:R-:W-:-:S05]  /*4c50*/  HADD2.F32 R30, -RZ, R7.H0_H0 ;  /* 0x20000007ff1e7230 */ /* 0x005fca0000004100 */
[----:B------:R-:W-:-:S04]  /*4c60*/  FMUL R7, R30, R9 ;  /* 0x000000091e077220 */ /* 0x000fc80000400000 */
[----:B------:R-:W-:-:S05]  /*4c70*/  FFMA R7, R112, R8, R7 ;  /* 0x0000000870077223 */ /* 0x000fca0000000007 */
[----:B------:R-:W-:Y:S02]  /*4c80*/  F2FP.SATFINITE.E5M2.F32.PACK_AB_MERGE_C R31, RZ, R7, RZ ;  /* 0x00000007ff1f723e */ /* 0x000fe400048060ff */
[----:B------:R-:W-:-:S03]  /*4c90*/  PRMT R7, RZ, 0x7610, R7 ;  /* 0x00007610ff077816 */ /* 0x000fc60000000007 */
[----:B------:R0:W-:Y:S01]  /*4ca0*/  @!P0 STG.E.U8 desc[UR16][R24.64+0x39], R31 ;  /* 0x0000391f18008986 */ /* 0x0001e2000c101110 */
[----:B------:R-:W-:Y:S05]  /*4cb0*/  @P2 BRA `(.L_x_98) ;  /* 0x0000000000042947 */ /* 0x000fea0003800000 */
[----:B------:R2:W5:Y:S02]  /*4cc0*/  LDG.E.U8 R7, desc[UR16][R32.64+0x38] ;  /* 0x0000381020077981 */ /* 0x000564000c1e1100 */
.L_x_98:
[----:B------:R-:W-:Y:S05]  /*4cd0*/  BSYNC B1 ;  /* 0x0000000000017941 */ /* 0x000fea0003800000 */
.L_x_97:
[----:B-----5:R-:W-:Y:S01]  /*4ce0*/  LOP3.LUT R7, R7, 0xff, RZ, 0xc0, !PT ;  /* 0x000000ff07077812 */ /* 0x020fe200078ec0ff */
[----:B------:R-:W-:Y:S01]  /*4cf0*/  BSSY B1, `(.L_x_99) ;  /* 0x000000b000017945 */ /* 0x000fe20003800000 */
[----:B------:R-:W-:Y:S02]  /*4d00*/  ISETP.LT.OR P1, PT, R35, 0x3a, !P1 ;  /* 0x0000003a2300780c */ /* 0x000fe40004f21670 */
[----:B------:R-:W-:-:S05]  /*4d10*/  F2FP.F16.E5M2.UNPACK_B R7, R7 ;  /* 0x00000007ff07723e */ /* 0x000fca00020004ff */
[----:B01--4-:R-:W-:Y:S01]  /*4d20*/  HADD2.F32 R24, -RZ, R7.H0_H0 ;  /* 0x20000007ff187230 */ /* 0x013fe20000004100 */
[----:B------:R-:W-:-:S04]  /*4d30*/  PRMT R7, RZ, 0x7610, R7 ;  /* 0x00007610ff077816 */ /* 0x000fc80000000007 */
[----:B------:R-:W-:-:S04]  /*4d40*/  FMUL R24, R24, R9 ;  /* 0x0000000918187220 */ /* 0x000fc80000400000 */
[----:B------:R-:W-:-:S05]  /*4d50*/  FFMA R24, R115, R8, R24 ;  /* 0x0000000873187223 */ /* 0x000fca0000000018 */
[----:B------:R-:W-:-:S05]  /*4d60*/  F2FP.SATFINITE.E5M2.F32.PACK_AB_MERGE_C R25, RZ, R24, RZ ;  /* 0x00000018ff19723e */ /* 0x000fca00048060ff */
[----:B------:R0:W-:Y:S01]  /*4d70*/  @!P2 STG.E.U8 desc[UR16][R14.64+0x38], R25 ;  /* 0x000038190e00a986 */ /* 0x0001e2000c101110 */
[----:B------:R-:W-:Y:S05]  /*4d80*/  @P1 BRA `(.L_x_100) ;  /* 0x0000000000041947 */ /* 0x000fea0003800000 */
[----:B------:R1:W5:Y:S02]  /*4d90*/  LDG.E.U8 R7, desc[UR16][R32.64+0x39] ;  /* 0x0000391020077981 */ /* 0x000364000c1e1100 */
.L_x_100:
[----:B------:R-:W-:Y:S05]  /*4da0*/  BSYNC B1 ;  /* 0x0000000000017941 */ /* 0x000fea0003800000 */
.L_x_99:
[----:B-----5:R-:W-:Y:S01]  /*4db0*/  LOP3.LUT R7, R7, 0xff, RZ, 0xc0, !PT ;  /* 0x000000ff07077812 */ /* 0x020fe200078ec0ff */
[----:B------:R-:W-:Y:S01]  /*4dc0*/  BSSY B1, `(.L_x_101) ;  /* 0x0000013000017945 */ /* 0x000fe20003800000 */
[----:B------:R-:W-:Y:S02]  /*4dd0*/  IADD3 R31, P0, R37, 0x80, RZ ;  /* 0x00000080251f7810 */ /* 0x000fe40007f1e0ff */
[----:B------:R-:W-:-:S03]  /*4de0*/  F2FP.F16.E5M2.UNPACK_B R7, R7 ;  /* 0x00000007ff07723e */ /* 0x000fc600020004ff */
[----:B0-----:R-:W-:Y:S01]  /*4df0*/  IMAD.X R25, RZ, RZ, R27, P0 ;  /* 0x000000ffff197224 */ /* 0x001fe200000e061b */
        /* <DEDUP_REMOVED lines=9> */
[----:B-123--:R-:W-:Y:S02]  /*4e90*/  F2FP.SATFINITE.E5M2.F32.PACK_AB_MERGE_C R33, RZ, R7, RZ ;  /* 0x00000007ff21723e */ /* 0x00efe400048060ff */
[----:B------:R-:W-:Y:S02]  /*4ea0*/  IADD3.X R25, R25, UR11, R31, P2, !PT ;  /* 0x0000000b19197c10 */ /* 0x000fe400097fe41f */
[----:B------:R-:W-:Y:S01]  /*4eb0*/  PRMT R7, RZ, 0x7610, R7 ;  /* 0x00007610ff077816 */ /* 0x000fe20000000007 */
[----:B------:R0:W-:Y:S01]  /*4ec0*/  @!P1 STG.E.U8 desc[UR16][R14.64+0x39], R33 ;  /* 0x000039210e009986 */ /* 0x0001e2000c101110 */
[----:B------:R-:W-:Y:S05]  /*4ed0*/  @P4 BRA `(.L_x_102) ;  /* 0x0000000000044947 */ /* 0x000fea0003800000 */
[----:B------:R1:W5:Y:S02]  /*4ee0*/  LDG.E.U8 R7, desc[UR16][R24.64] ;  /* 0x0000001018077981 */ /* 0x000364000c1e1100 */
.L_x_102:
[----:B------:R-:W-:Y:S05]  /*4ef0*/  BSYNC B1 ;  /* 0x0000000000017941 */ /* 0x000fea0003800000 */
.L_x_101:
[----:B-----5:R-:W-:Y:S01]  /*4f00*/  LOP3.LUT R7, R7, 0xff, RZ, 0xc0, !PT ;  /* 0x000000ff07077812 */ /* 0x020fe200078ec0ff */
[----:B------:R-:W-:Y:S01]  /*4f10*/  BSSY B1, `(.L_x_103) ;  /* 0x000000b000017945 */ /* 0x000fe20003800000 */
[----:B------:R-:W-:Y:S02]  /*4f20*/  ISETP.LT.OR P2, PT, R35, 0x2, !P0 ;  /* 0x000000022300780c */ /* 0x000fe40004741670 */
[----:B------:R-:W-:-:S05]  /*4f30*/  F2FP.F16.E5M2.UNPACK_B R7, R7 ;  /* 0x00000007ff07723e */ /* 0x000fca00020004ff */
[----:B0-----:R-:W-:Y:S01]  /*4f40*/  HADD2.F32 R14, -RZ, R7.H0_H0 ;  /* 0x20000007ff0e7230 */ /* 0x001fe20000004100 */
[----:B------:R-:W-:-:S04]  /*4f50*/  PRMT R7, RZ, 0x7610, R7 ;  /* 0x00007610ff077816 */ /* 0x000fc80000000007 */
[----:B------:R-:W-:-:S04]  /*4f60*/  FMUL R14, R14, R9 ;  /* 0x000000090e0e7220 */ /* 0x000fc80000400000 */
[----:B------:R-:W-:-:S05]  /*4f70*/  FFMA R14, R113, R8, R14 ;  /* 0x00000008710e7223 */ /* 0x000fca000000000e */
[----:B------:R-:W-:-:S05]  /*4f80*/  F2FP.SATFINITE.E5M2.F32.PACK_AB_MERGE_C R15, RZ, R14, RZ ;  /* 0x0000000eff0f723e */ /* 0x000fca00048060ff */
[----:B------:R0:W-:Y:S01]  /*4f90*/  @!P4 STG.E.U8 desc[UR16][R12.64], R15 ;  /* 0x0000000f0c00c986 */ /* 0x0001e2000c101110 */
[----:B------:R-:W-:Y:S05]  /*4fa0*/  @P2 BRA `(.L_x_104) ;  /* 0x0000000000042947 */ /* 0x000fea0003800000 */
[----:B------:R2:W5:Y:S02]  /*4fb0*/  LDG.E.U8 R7, desc[UR16][R24.64+0x1] ;  /* 0x0000011018077981 */ /* 0x000564000c1e1100 */
.L_x_104:
[----:B------:R-:W-:Y:S05]  /*4fc0*/  BSYNC B1 ;  /* 0x0000000000017941 */ /* 0x000fea0003800000 */
.L_x_103:
[----:B-----5:R-:W-:Y:S01]  /*4fd0*/  LOP3.LUT R7, R7, 0xff, RZ, 0xc0, !PT ;  /* 0x000000ff07077812 */ /* 0x020fe200078ec0ff */
[----:B------:R-:W-:Y:S01]  /*4fe0*/  BSSY B1, `(.L_x_105) ;  /* 0x0000013000017945 */ /* 0x000fe20003800000 */
[----:B------:R-:W-:Y:S02]  /*4ff0*/  IADD3 R37, P1, R37, 0x88, RZ ;  /* 0x0000008825257810 */ /* 0x000fe40007f3e0ff */
[----:B------:R-:W-:-:S03]  /*5000*/  F2FP.F16.E5M2.UNPACK_B R7, R7 ;  /* 0x00000007ff07723e */ /* 0x000fc600020004ff */
[----:B------:R-:W-:Y:S01]  /*5010*/  IMAD.X R26, RZ, RZ, R27, P1 ;  /* 0x000000ffff1a7224 */ /* 0x000fe200008e061b */
[----:B------:R-:W-:Y:S01]  /*5020*/  ISETP.GE.AND P1, PT, R36, 0x89, PT ;  /* 0x000000892400780c */ /* 0x000fe20003f26270 */
[----:B------:R-:W-:Y:S02]  /*5030*/  HADD2.F32 R14, -RZ, R7.H0_H0 ;  /* 0x20000007ff0e7230 */ /* 0x000fe40000004100 */
[----:B------:R-:W-:Y:S01]  /*5040*/  IMAD R26, R26, UR6, RZ ;  /* 0x000000061a1a7c24 */ /* 0x000fe2000f8e02ff */
[----:B------:R-:W-:Y:S01]  /*5050*/  ISETP.LT.OR P5, PT, R35, 0x1, !P1 ;  /* 0x000000012300780c */ /* 0x000fe20004fa1670 */
[----:B------:R-:W-:-:S04]  /*5060*/  IMAD.WIDE.U32 R28, R37, UR6, R28 ;  /* 0x00000006251c7c25 */ /* 0x000fc8000f8e001c */
[----:B------:R-:W-:Y:S01]  /*5070*/  FMUL R7, R14, R9 ;  /* 0x000000090e077220 */ /* 0x000fe20000400000 */
[----:B------:R-:W-:-:S03]  /*5080*/  IMAD R37, R37, UR7, R26 ;  /* 0x0000000725257c24 */ /* 0x000fc6000f8e021a */
[----:B------:R-:W-:Y:S01]  /*5090*/  FFMA R7, R108, R8, R7 ;  /* 0x000000086c077223 */ /* 0x000fe20000000007 */
[----:B------:R-:W-:-:S04]  /*50a0*/  IADD3 R14, P4, R28, UR10, RZ ;  /* 0x0000000a1c0e7c10 */ /* 0x000fc8000ff9e0ff */
[----:B------:R-:W-:Y:S02]  /*50b0*/  F2FP.SATFINITE.E5M2.F32.PACK_AB_MERGE_C R27, RZ, R7, RZ ;  /* 0x00000007ff1b723e */ /* 0x000fe400048060ff */
[----:B0-----:R-:W-:Y:S02]  /*50c0*/  IADD3.X R15, R29, UR11, R37, P4, !PT ;  /* 0x0000000b1d0f7c10 */ /* 0x001fe4000a7fe425 */
[----:B------:R-:W-:Y:S01]  /*50d0*/  PRMT R7, RZ, 0x7610, R7 ;  /* 0x00007610ff077816 */ /* 0x000fe20000000007 */
[----:B------:R0:W-:Y:S01]  /*50e0*/  @!P2 STG.E.U8 desc[UR16][R12.64+0x1], R27 ;  /* 0x0000011b0c00a986 */ /* 0x0001e2000c101110 */
[----:B------:R-:W-:Y:S05]  /*50f0*/  @P5 BRA `(.L_x_106) ;  /* 0x0000000000045947 */ /* 0x000fea0003800000 */
[----:B------:R3:W5:Y:S02]  /*5100*/  LDG.E.U8 R7, desc[UR16][R14.64] ;  /* 0x000000100e077981 */ /* 0x000764000c1e1100 */
.L_x_106:
[----:B------:R-:W-:Y:S05]  /*5110*/  BSYNC B1 ;  /* 0x0000000000017941 */ /* 0x000fea0003800000 */
.L_x_105:
        /* <DEDUP_REMOVED lines=8> */
[----:B0-----:R-:W-:-:S05]  /*51a0*/  F2FP.SATFINITE.E5M2.F32.PACK_AB_MERGE_C R27, RZ, R26, RZ ;  /* 0x0000001aff1b723e */ /* 0x001fca00048060ff */
[----:B------:R0:W-:Y:S01]  /*51b0*/  @!P5 STG.E.U8 desc[UR16][R10.64], R27 ;  /* 0x0000001b0a00d986 */ /* 0x0001e2000c101110 */
[----:B------:R-:W-:Y:S05]  /*51c0*/  @P2 BRA `(.L_x_108) ;  /* 0x0000000000042947 */ /* 0x000fea0003800000 */
[----:B------:R4:W5:Y:S02]  /*51d0*/  LDG.E.U8 R7, desc[UR16][R14.64+0x1] ;  /* 0x000001100e077981 */ /* 0x000964000c1e1100 */
.L_x_108:
[----:B------:R-:W-:Y:S05]  /*51e0*/  BSYNC B1 ;  /* 0x0000000000017941 */ /* 0x000fea0003800000 */
.L_x_107:
[----:B-----5:R-:W-:Y:S01]  /*51f0*/  LOP3.LUT R7, R7, 0xff, RZ, 0xc0, !PT ;  /* 0x000000ff07077812 */ /* 0x020fe200078ec0ff */
[----:B------:R-:W-:Y:S01]  /*5200*/  BSSY B1, `(.L_x_109) ;  /* 0x000000b000017945 */ /* 0x000fe20003800000 */
[----:B------:R-:W-:Y:S02]  /*5210*/  ISETP.LT.OR P4, PT, R35, 0x9, !P0 ;  /* 0x000000092300780c */ /* 0x000fe40004781670 */
[----:B------:R-:W-:-:S05]  /*5220*/  F2FP.F16.E5M2.UNPACK_B R7, R7 ;  /* 0x00000007ff07723e */ /* 0x000fca00020004ff */
[----:B------:R-:W-:-:S05]  /*5230*/  HADD2.F32 R26, -RZ, R7.H0_H0 ;  /* 0x20000007ff1a7230 */ /* 0x000fca0000004100 */
[----:B------:R-:W-:-:S04]  /*5240*/  FMUL R7, R26, R9 ;  /* 0x000000091a077220 */ /* 0x000fc80000400000 */
[----:B------:R-:W-:-:S05]  /*5250*/  FFMA R7, R106, R8, R7 ;  /* 0x000000086a077223 */ /* 0x000fca0000000007 */
[----:B0-----:R-:W-:Y:S02]  /*5260*/  F2FP.SATFINITE.E5M2.F32.PACK_AB_MERGE_C R27, RZ, R7, RZ ;  /* 0x00000007ff1b723e */ /* 0x001fe400048060ff */
[----:B------:R-:W-:-:S03]  /*5270*/  PRMT R7, RZ, 0x7610, R7 ;  /* 0x00007610ff077816 */ /* 0x000fc60000000007 */
[----:B------:R0:W-:Y:S01]  /*5280*/  @!P2 STG.E.U8 desc[UR16][R10.64+0x1], R27 ;  /* 0x0000011b0a00a986 */ /* 0x0001e2000c101110 */
[----:B------:R-:W-:Y:S05]  /*5290*/  @P4 BRA `(.L_x_110) ;  /* 0x0000000000044947 */ /* 0x000fea0003800000 */
[----:B------:R0:W5:Y:S02]  /*52a0*/  LDG.E.U8 R7, desc[UR16][R24.64+0x8] ;  /* 0x0000081018077981 */ /* 0x000164000c1e1100 */
.L_x_110:
[----:B------:R-:W-:Y:S05]  /*52b0*/  BSYNC B1 ;  /* 0x0000000000017941 */ /* 0x000fea0003800000 */
.L_x_109:
        /* <DEDUP_REMOVED lines=12> */
.L_x_112:
[----:B------:R-:W-:Y:S05]  /*5380*/  BSYNC B1 ;  /* 0x0000000000017941 */ /* 0x000fea0003800000 */
.L_x_111:
        /* <DEDUP_REMOVED lines=12> */
.L_x_114:
[----:B------:R-:W-:Y:S05]  /*5450*/  BSYNC B1 ;  /* 0x0000000000017941 */ /* 0x000fea0003800000 */
.L_x_113:
        /* <DEDUP_REMOVED lines=12> */
.L_x_116:
[----:B------:R-:W-:Y:S05]  /*5520*/  BSYNC B1 ;  /* 0x0000000000017941 */ /* 0x000fea0003800000 */
.L_x_115:
        /* <DEDUP_REMOVED lines=12> */
.L_x_118:
[----:B------:R-:W-:Y:S05]  /*55f0*/  BSYNC B1 ;  /* 0x0000000000017941 */ /* 0x000fea0003800000 */
.L_x_117:
        /* <DEDUP_REMOVED lines=12> */
.L_x_120:
[----:B------:R-:W-:Y:S05]  /*56c0*/  BSYNC B1 ;  /* 0x0000000000017941 */ /* 0x000fea0003800000 */
.L_x_119:
        /* <DEDUP_REMOVED lines=12> */
.L_x_122:
[----:B------:R-:W-:Y:S05]  /*5790*/  BSYNC B1 ;  /* 0x0000000000017941 */ /* 0x000fea0003800000 */
.L_x_121:
        /* <DEDUP_REMOVED lines=12> */
.L_x_124:
[----:B------:R-:W-:Y:S05]  /*5860*/  BSYNC B1 ;  /* 0x0000000000017941 */ /* 0x000fea0003800000 */
.L_x_123:
        /* <DEDUP_REMOVED lines=12> */
.L_x_126:
[----:B------:R-:W-:Y:S05]  /*5930*/  BSYNC B1 ;  /* 0x0000000000017941 */ /* 0x000fea0003800000 */
.L_x_125:
        /* <DEDUP_REMOVED lines=12> */
.L_x_128:
[----:B------:R-:W-:Y:S05]  /*5a00*/  BSYNC B1 ;  /* 0x0000000000017941 */ /* 0x000fea0003800000 */
.L_x_127:
        /* <DEDUP_REMOVED lines=12> */
.L_x_130:
[----:B------:R-:W-:Y:S05]  /*5ad0*/  BSYNC B1 ;  /* 0x0000000000017941 */ /* 0x000fea0003800000 */
.L_x_129:
        /* <DEDUP_REMOVED lines=12> */
.L_x_132:
[----:B------:R-:W-:Y:S05]  /*5ba0*/  BSYNC B1 ;  /* 0x0000000000017941 */ /* 0x000fea0003800000 */
.L_x_131:
        /* <DEDUP_REMOVED lines=12> */
.L_x_134:
[----:B------:R-:W-:Y:S05]  /*5c70*/  BSYNC B1 ;  /* 0x0000000000017941 */ /* 0x000fea0003800000 */
.L_x_133:
        /* <DEDUP_REMOVED lines=12> */
.L_x_136:
[----:B------:R-:W-:Y:S05]  /*5d40*/  BSYNC B1 ;  /* 0x0000000000017941 */ /* 0x000fea0003800000 */
.L_x_135:
        /* <DEDUP_REMOVED lines=12> */
.L_x_138:
[----:B------:R-:W-:Y:S05]  /*5e10*/  BSYNC B1 ;  /* 0x0000000000017941 */ /* 0x000fea0003800000 */
.L_x_137:
        /* <DEDUP_REMOVED lines=12> */
.L_x_140:
[----:B------:R-:W-:Y:S05]  /*5ee0*/  BSYNC B1 ;  /* 0x0000000000017941 */ /* 0x000fea0003800000 */
.L_x_139:
        /* <DEDUP_REMOVED lines=12> */
.L_x_142:
[----:B------:R-:W-:Y:S05]  /*5fb0*/  BSYNC B1 ;  /* 0x0000000000017941 */ /* 0x000fea0003800000 */
.L_x_141:
        /* <DEDUP_REMOVED lines=12> */
.L_x_144:
[----:B------:R-:W-:Y:S05]  /*6080*/  BSYNC B1 ;  /* 0x0000000000017941 */ /* 0x000fea0003800000 */
.L_x_143:
        /* <DEDUP_REMOVED lines=12> */
.L_x_146:
[----:B------:R-:W-:Y:S05]  /*6150*/  BSYNC B1 ;  /* 0x0000000000017941 */ /* 0x000fea0003800000 */
.L_x_145:
        /* <DEDUP_REMOVED lines=12> */
.L_x_148:
[----:B------:R-:W-:Y:S05]  /*6220*/  BSYNC B1 ;  /* 0x0000000000017941 */ /* 0x000fea0003800000 */
.L_x_147:
        /* <DEDUP_REMOVED lines=12> */
.L_x_150:
[----:B------:R-:W-:Y:S05]  /*62f0*/  BSYNC B1 ;  /* 0x0000000000017941 */ /* 0x000fea0003800000 */
.L_x_149:
        /* <DEDUP_REMOVED lines=12> */
.L_x_152:
[----:B------:R-:W-:Y:S05]  /*63c0*/  BSYNC B1 ;  /* 0x0000000000017941 */ /* 0x000fea0003800000 */
.L_x_151:
        /* <DEDUP_REMOVED lines=12> */
.L_x_154:
[----:B------:R-:W-:Y:S05]  /*6490*/  BSYNC B1 ;  /* 0x0000000000017941 */ /* 0x000fea0003800000 */
.L_x_153:
        /* <DEDUP_REMOVED lines=12> */
.L_x_156:
[----:B------:R-:W-:Y:S05]  /*6560*/  BSYNC B1 ;  /* 0x0000000000017941 */ /* 0x000fea0003800000 */
.L_x_155:
        /* <DEDUP_REMOVED lines=12> */
.L_x_158:
[----:B------:R-:W-:Y:S05]  /*6630*/  BSYNC B1 ;  /* 0x0000000000017941 */ /* 0x000fea0003800000 */
.L_x_157:
        /* <DEDUP_REMOVED lines=12> */
.L_x_160:
[----:B------:R-:W-:Y:S05]  /*6700*/  BSYNC B1 ;  /* 0x0000000000017941 */ /* 0x000fea0003800000 */
.L_x_159:
        /* <DEDUP_REMOVED lines=12> */
.L_x_162:
[----:B------:R-:W-:Y:S05]  /*67d0*/  BSYNC B1 ;  /* 0x0000000000017941 */ /* 0x000fea0003800000 */
.L_x_161:
        /* <DEDUP_REMOVED lines=12> */
.L_x_164:
[----:B------:R-:W-:Y:S05]  /*68a0*/  BSYNC B1 ;  /* 0x0000000000017941 */ /* 0x000fea0003800000 */
.L_x_163:
[----:B------:R-:W-:Y:S05]  /*68b0*/  @P1 BRA `(.L_x_165) ;  /* 0x0000001000301947 */ /* 0x000fea0003800000 */
[----:B-----5:R-:W-:-:S04]  /*68c0*/  LOP3.LUT R7, R7, 0xff, RZ, 0xc0, !PT ;  /* 0x000000ff07077812 */ /* 0x020fc800078ec0ff */
[----:B------:R-:W-:-:S05]  /*68d0*/  F2FP.F16.E5M2.UNPACK_B R7, R7 ;  /* 0x00000007ff07723e */ /* 0x000fca00020004ff */
[----:B------:R-:W-:-:S05]  /*68e0*/  HADD2.F32 R12, -RZ, R7.H0_H0 ;  /* 0x20000007ff0c7230 */ /* 0x000fca0000004100 */
[----:B------:R-:W-:-:S04]  /*68f0*/  FMUL R7, R12, R9 ;  /* 0x000000090c077220 */ /* 0x000fc80000400000 */
[----:B------:R-:W-:-:S05]  /*6900*/  FFMA R7, R18, R8, R7 ;  /* 0x0000000812077223 */ /* 0x000fca0000000007 */
[----:B------:R-:W-:-:S05]  /*6910*/  F2FP.SATFINITE.E5M2.F32.PACK_AB_MERGE_C R7, RZ, R7, RZ ;  /* 0x00000007ff07723e */ /* 0x000fca00048060ff */
[----:B------:R0:W-:Y:S01]  /*6920*/  STG.E.U8 desc[UR16][R10.64+0x39], R7 ;  /* 0x000039070a007986 */ /* 0x0001e2000c101110 */
[----:B------:R-:W-:Y:S05]  /*6930*/  BRA `(.L_x_165) ;  /* 0x0000001000107947 */ /* 0x000fea0003800000 */
.L_x_36:
[C---:B------:R-:W-:Y:S01]  /*6940*/  ISETP.GE.AND P0, PT, R36.reuse, 0x1, PT ;  /* 0x000000012400780c */ /* 0x040fe20003f06270 */
[-C--:B--2---:R-:W-:Y:S01]  /*6950*/  FMUL R145, R145, R8.reuse ;  /* 0x0000000891917220 */ /* 0x084fe20000400000 */
[----:B------:R-:W-:Y:S01]  /*6960*/  ISETP.GE.AND P2, PT, R36, 0x9, PT ;  /* 0x000000092400780c */ /* 0x000fe20003f46270 */
[-C--:B------:R-:W-:Y:S01]  /*6970*/  FMUL R140, R140, R8.reuse ;  /* 0x000000088c8c7220 */ /* 0x080fe20000400000 */
[----:B------:R-:W-:Y:S01]  /*6980*/  ISETP.LT.OR P1, PT, R35, 0x1, !P0 ;  /* 0x000000012300780c */ /* 0x000fe20004721670 */
[-C--:B------:R-:W-:Y:S01]  /*6990*/  FMUL R143, R143, R8.reuse ;  /* 0x000000088f8f7220 */ /* 0x080fe20000400000 */
[----:B------:R-:W-:Y:S01]  /*69a0*/  F2FP.SATFINITE.E5M2.F32.PACK_AB_MERGE_C R145, RZ, R145, RZ ;  /* 0x00000091ff91723e */ /* 0x000fe200048060ff */
[-C--:B------:R-:W-:Y:S01]  /*69b0*/  FMUL R138, R138, R8.reuse ;  /* 0x000000088a8a7220 */ /* 0x080fe20000400000 */
[----:B------:R-:W-:Y:S01]  /*69c0*/  ISETP.LT.OR P4, PT, R35, 0x2, !P0 ;  /* 0x000000022300780c */ /* 0x000fe20004781670 */
[-C--:B------:R-:W-:Y:S01]  /*69d0*/  FMUL R141, R141, R8.reuse ;  /* 0x000000088d8d7220 */ /* 0x080fe20000400000 */
[C---:B------:R-:W-:Y:S01]  /*69e0*/  ISETP.LT.OR P5, PT, R35.reuse, 0x1, !P2 ;  /* 0x000000012300780c */ /* 0x040fe200057a1670 */
[-C--:B------:R-:W-:Y:S01]  /*69f0*/  FMUL R136, R136, R8.reuse ;  /* 0x0000000888887220 */ /* 0x080fe20000400000 */
[----:B------:R-:W-:Y:S01]  /*6a00*/  ISETP.LT.OR P6, PT, R35, 0x2, !P2 ;  /* 0x000000022300780c */ /* 0x000fe200057c1670 */
[----:B------:R-:W-:Y:S01]  /*6a10*/  FMUL R139, R139, R8 ;  /* 0x000000088b8b7220 */ /* 0x000fe20000400000 */
[----:B------:R-:W-:Y:S01]  /*6a20*/  F2FP.SATFINITE.E5M2.F32.PACK_AB_MERGE_C R7, RZ, R140, RZ ;  /* 0x0000008cff07723e */ /* 0x000fe200048060ff */
[-C--:B------:R-:W-:Y:S01]  /*6a30*/  FMUL R134, R134, R8.reuse ;  /* 0x0000000886867220 */ /* 0x080fe20000400000 */
[----:B------:R-:W-:Y:S01]  /*6a40*/  F2FP.SATFINITE.E5M2.F32.PACK_AB_MERGE_C R143, RZ, R143, RZ ;  /* 0x0000008fff8f723e */ /* 0x000fe200048060ff */
[----:B------:R-:W-:Y:S01]  /*6a50*/  @!P1 STG.E.U8 desc[UR16][R24.64], R145 ;  /* 0x0000009118009986 */ /* 0x000fe2000c101110 */
[----:B------:R-:W-:Y:S01]  /*6a60*/  ISETP.LT.OR P1, PT, R35, 0x9, !P0 ;  /* 0x000000092300780c */ /* 0x000fe20004721670 */
[----:B------:R-:W-:Y:S01]  /*6a70*/  FMUL R137, R137, R8 ;  /* 0x0000000889897220 */ /* 0x000fe20000400000 */
[----:B------:R-:W-:Y:S01]  /*6a80*/  F2FP.SATFINITE.E5M2.F32.PACK_AB_MERGE_C R27, RZ, R138, RZ ;  /* 0x0000008aff1b723e */ /* 0x000fe200048060ff */
[----:B------:R0:W-:Y:S01]  /*6a90*/  @!P4 STG.E.U8 desc[UR16][R24.64+0x1], R7 ;  /* 0x000001071800c986 */ /* 0x0001e2000c101110 */
[----:B------:R-:W-:Y:S01]  /*6aa0*/  F2FP.SATFINITE.E5M2.F32.PACK_AB_MERGE_C R141, RZ, R141, RZ ;  /* 0x0000008dff8d723e */ /* 0x000fe200048060ff */
[-C--:B------:R-:W-:Y:S01]  /*6ab0*/  FMUL R132, R132, R8.reuse ;  /* 0x0000000884847220 */ /* 0x080fe20000400000 */
[C---:B------:R-:W-:Y:S01]  /*6ac0*/  ISETP.LT.OR P4, PT, R35.reuse, 0xa, !P0 ;  /* 0x0000000a2300780c */ /* 0x040fe20004781670 */
[----:B------:R-:W-:Y:S01]  /*6ad0*/  @!P5 STG.E.U8 desc[UR16][R14.64], R143 ;  /* 0x0000008f0e00d986 */ /* 0x000fe2000c101110 */
[----:B------:R-:W-:Y:S01]  /*6ae0*/  ISETP.LT.OR P5, PT, R35, 0x9, !P2 ;  /* 0x000000092300780c */ /* 0x000fe200057a1670 */
[-C--:B------:R-:W-:Y:S01]  /*6af0*/  FMUL R135, R135, R8.reuse ;  /* 0x0000000887877220 */ /* 0x080fe20000400000 */
[----:B------:R-:W-:Y:S01]  /*6b00*/  F2FP.SATFINITE.E5M2.F32.PACK_AB_MERGE_C R139, RZ, R139, RZ ;  /* 0x0000008bff8b723e */ /* 0x000fe200048060ff */
[----:B------:R1:W-:Y:S01]  /*6b10*/  @!P6 STG.E.U8 desc[UR16][R14.64+0x1], R27 ;  /* 0x0000011b0e00e986 */ /* 0x0003e2000c101110 */
[C---:B------:R-:W-:Y:S01]  /*6b20*/  ISETP.LT.OR P6, PT, R35.reuse, 0xa, !P2 ;  /* 0x0000000a2300780c */ /* 0x040fe200057c1670 */
[-C--:B------:R-:W-:Y:S01]  /*6b30*/  FMUL R130, R130, R8.reuse ;  /* 0x0000000882827220 */ /* 0x080fe20000400000 */
[----:B------:R-:W-:Y:S01]  /*6b40*/  F2FP.SATFINITE.E5M2.F32.PACK_AB_MERGE_C R137, RZ, R137, RZ ;  /* 0x00000089ff89723e */ /* 0x000fe200048060ff */
[----:B------:R-:W-:Y:S01]  /*6b50*/  @!P1 STG.E.U8 desc[UR16][R24.64+0x8], R141 ;  /* 0x0000088d18009986 */ /* 0x000fe2000c101110 */
[----:B------:R-:W-:Y:S01]  /*6b60*/  ISETP.LT.OR P1, PT, R35, 0x11, !P0 ;  /* 0x000000112300780c */ /* 0x000fe20004721670 */
[----:B------:R-:W-:Y:S01]  /*6b70*/  FMUL R133, R133, R8 ;  /* 0x0000000885857220 */ /* 0x000fe20000400000 */
[----:B0-----:R-:W-:Y:S01]  /*6b80*/  F2FP.SATFINITE.E5M2.F32.PACK_AB_MERGE_C R7, RZ, R136, RZ ;  /* 0x00000088ff07723e */ /* 0x001fe200048060ff */
[-C--:B------:R-:W-:Y:S01]  /*6b90*/  FMUL R128, R128, R8.reuse ;  /* 0x0000000880807220 */ /* 0x080fe20000400000 */
[----:B------:R-:W-:Y:S01]  /*6ba0*/  F2FP.SATFINITE.E5M2.F32.PACK_AB_MERGE_C R135, RZ, R135, RZ ;  /* 0x00000087ff87723e */ /* 0x000fe200048060ff */
[----:B------:R-:W-:Y:S01]  /*6bb0*/  FMUL R131, R131, R8 ;  /* 0x0000000883837220 */ /* 0x000fe20000400000 */
[----:B------:R-:W-:Y:S01]  /*6bc0*/  F2FP.SATFINITE.E5M2.F32.PACK_AB_MERGE_C R133, RZ, R133, RZ ;  /* 0x00000085ff85723e */ /* 0x000fe200048060ff */
[----:B------:R0:W-:Y:S01]  /*6bd0*/  @!P4 STG.E.U8 desc[UR16][R24.64+0x9], R7 ;  /* 0x000009071800c986 */ /* 0x0001e2000c101110 */
[----:B-1----:R-:W-:Y:S01]  /*6be0*/  F2FP.SATFINITE.E5M2.F32.PACK_AB_MERGE_C R27, RZ, R134, RZ ;  /* 0x00000086ff1b723e */ /* 0x002fe200048060ff */
        /* <DEDUP_REMOVED lines=15> */
[-C--:B------:R-:W-:Y:S01]  /*6ce0*/  FMUL R125, R125, R8.reuse ;  /* 0x000000087d7d7220 */ /* 0x080fe20000400000 */
[----:B------:R-:W-:Y:S01]  /*6cf0*/  FMUL R120, R120, R8 ;  /* 0x0000000878787220 */ /* 0x000fe20000400000 */
[----:B------:R-:W-:Y:S01]  /*6d00*/  F2FP.SATFINITE.E5M2.F32.PACK_AB_MERGE_C R127, RZ, R127, RZ ;  /* 0x0000007fff7f723e */ /* 0x000fe200048060ff */
[----:B------:R0:W-:Y:S01]  /*6d10*/  @!P4 STG.E.U8 desc[UR16][R24.64+0x11], R7 ;  /* 0x000011071800c986 */ /* 0x0001e2000c101110 */
[----:B-1----:R-:W-:Y:S01]  /*6d20*/  F2FP.SATFINITE.E5M2.F32.PACK_AB_MERGE_C R27, RZ, R130, RZ ;  /* 0x00000082ff1b723e */ /* 0x002fe200048060ff */
[-C--:B------:R-:W-:Y:S01]  /*6d30*/  FMUL R123, R123, R8.reuse ;  /* 0x000000087b7b7220 */ /* 0x080fe20000400000 */
[C---:B------:R-:W-:Y:S01]  /*6d40*/  ISETP.LT.OR P4, PT, R35.reuse, 0x1a, !P0 ;  /* 0x0000001a2300780c */ /* 0x040fe20004781670 */
[----:B------:R-:W-:Y:S01]  /*6d50*/  @!P5 STG.E.U8 desc[UR16][R14.64+0x10], R135 ;  /* 0x000010870e00d986 */ /* 0x000fe2000c101110 */
[C---:B------:R-:W-:Y:S01]  /*6d60*/  ISETP.LT.OR P5, PT, R35.reuse, 0x19, !P2 ;  /* 0x000000192300780c */ /* 0x040fe200057a1670 */
[-C--:B------:R-:W-:Y:S01]  /*6d70*/  FMUL R118, R118, R8.reuse ;  /* 0x0000000876767220 */ /* 0x080fe20000400000 */
[----:B------:R-:W-:Y:S01]  /*6d80*/  F2FP.SATFINITE.E5M2.F32.PACK_AB_MERGE_C R125, RZ, R125, RZ ;  /* 0x0000007dff7d723e */ /* 0x000fe200048060ff */
[----:B------:R1:W-:Y:S01]  /*6d90*/  @!P6 STG.E.U8 desc[UR16][R14.64+0x11], R27 ;  /* 0x0000111b0e00e986 */ /* 0x0003e2000c101110 */
[----:B------:R-:W-:Y:S01]  /*6da0*/  ISETP.LT.OR P6, PT, R35, 0x1a, !P2 ;  /* 0x0000001a2300780c */ /* 0x000fe200057c1670 */
        /* <DEDUP_REMOVED lines=8> */
[-C--:B------:R-:W-:Y:S01]  /*6e30*/  FMUL R114, R114, R8.reuse ;  /* 0x0000000872727220 */ /* 0x080fe20000400000 */
[----:B------:R-:W-:Y:S01]  /*6e40*/  FMUL R112, R112, R8 ;  /* 0x0000000870707220 */ /* 0x000fe20000400000 */
[----:B-1----:R-:W-:Y:S01]  /*6e50*/  F2FP.SATFINITE.E5M2.F32.PACK_AB_MERGE_C R27, RZ, R126, RZ ;  /* 0x0000007eff1b723e */ /* 0x002fe200048060ff */
[----:B------:R0:W-:Y:S01]  /*6e60*/  @!P4 STG.E.U8 desc[UR16][R24.64+0x19], R7 ;  /* 0x000019071800c986 */ /* 0x0001e2000c101110 */
[----:B------:R-:W-:Y:S01]  /*6e70*/  ISETP.LT.OR P4, PT, R35, 0x22, !P0 ;  /* 0x000000222300780c */ /* 0x000fe20004781670 */
[-C--:B------:R-:W-:Y:S01]  /*6e80*/  FMUL R117, R117, R8.reuse ;  /* 0x0000000875757220 */ /* 0x080fe20000400000 */
[----:B------:R-:W-:Y:S01]  /*6e90*/  F2FP.SATFINITE.E5M2.F32.PACK_AB_MERGE_C R119, RZ, R119, RZ ;  /* 0x00000077ff77723e */ /* 0x000fe200048060ff */
[----:B------:R-:W-:Y:S01]  /*6ea0*/  @!P5 STG.E.U8 desc[UR16][R14.64+0x18], R131 ;  /* 0x000018830e00d986 */ /* 0x000fe2000c101110 */
[----:B------:R-:W-:Y:S01]  /*6eb0*/  ISETP.LT.OR P5, PT, R35, 0x21, !P2 ;  /* 0x000000212300780c */ /* 0x000fe200057a1670 */
[----:B------:R-:W-:Y:S01]  /*6ec0*/  FMUL R115, R115, R8 ;  /* 0x0000000873737220 */ /* 0x000fe20000400000 */
[----:B------:R-:W-:Y:S01]  /*6ed0*/  F2FP.SATFINITE.E5M2.F32.PACK_AB_MERGE_C R29, RZ, R112, RZ ;  /* 0x00000070ff1d723e */ /* 0x000fe200048060ff */
[----:B------:R1:W-:Y:S01]  /*6ee0*/  @!P6 STG.E.U8 desc[UR16][R14.64+0x19], R27 ;  /* 0x0000191b0e00e986 */ /* 0x0003e2000c101110 */
[----:B------:R-:W-:Y:S01]  /*6ef0*/  ISETP.LT.OR P6, PT, R35, 0x22, !P2 ;  /* 0x000000222300780c */ /* 0x000fe200057c1670 */
[-C--:B------:R-:W-:Y:S01]  /*6f00*/  FMUL R110, R110, R8.reuse ;  /* 0x000000086e6e7220 */ /* 0x080fe20000400000 */
[-C--:B------:R-:W-:Y:S01]  /*6f10*/  FMUL R113, R113, R8.reuse ;  /* 0x0000000871717220 */ /* 0x080fe20000400000 */
        /* <DEDUP_REMOVED lines=39> */
[-C--:B------:R-:W-:Y:S01]  /*7190*/  FMUL R101, R101, R8.reuse ;  /* 0x0000000865657220 */ /* 0x080fe20000400000 */
[----:B------:R-:W-:Y:S01]  /*71a0*/  @!P1 STG.E.U8 desc[UR16][R24.64+0x30], R121 ;  /* 0x0000307918009986 */ /* 0x000fe2000c101110 */
[----:B------:R-:W-:Y:S01]  /*71b0*/  ISETP.LT.OR P1, PT, R35, 0x39, !P0 ;  /* 0x000000392300780c */ /* 0x000fe20004721670 */
[-C--:B------:R-:W-:Y:S01]  /*71c0*/  FMUL R99, R99, R8.reuse ;  /* 0x0000000863637220 */ /* 0x080fe20000400000 */
[----:B------:R-:W-:Y:S01]  /*71d0*/  ISETP.LT.OR P0, PT, R35, 0x3a, !P0 ;  /* 0x0000003a2300780c */ /* 0x000fe20004701670 */
[----:B------:R-:W-:Y:S01]  /*71e0*/  FMUL R94, R94, R8 ;  /* 0x000000085e5e7220 */ /* 0x000fe20000400000 */
[----:B0-----:R-:W-:Y:S01]  /*71f0*/  F2FP.SATFINITE.E5M2.F32.PACK_AB_MERGE_C R7, RZ, R116, RZ ;  /* 0x00000074ff07723e */ /* 0x001fe200048060ff */
[-C--:B------:R-:W-:Y:S01]  /*7200*/  FMUL R92, R92, R8.reuse ;  /* 0x000000085c5c7220 */ /* 0x080fe20000400000 */
[----:B------:R-:W-:Y:S01]  /*7210*/  F2FP.SATFINITE.E5M2.F32.PACK_AB_MERGE_C R103, RZ, R103, RZ ;  /* 0x00000067ff67723e */ /* 0x000fe200048060ff */
[----:B------:R-:W-:Y:S01]  /*7220*/  FMUL R95, R95, R8 ;  /* 0x000000085f5f7220 */ /* 0x000fe20000400000 */
[----:B-1----:R-:W-:Y:S01]  /*7230*/  F2FP.SATFINITE.E5M2.F32.PACK_AB_MERGE_C R27, RZ, R114, RZ ;  /* 0x00000072ff1b723e */ /* 0x002fe200048060ff */
[----:B------:R0:W-:Y:S01]  /*7240*/  @!P4 STG.E.U8 desc[UR16][R24.64+0x31], R7 ;  /* 0x000031071800c986 */ /* 0x0001e2000c101110 */
[----:B------:R-:W-:Y:S01]  /*7250*/  ISETP.LT.OR P4, PT, R35, 0x39, !P2 ;  /* 0x000000392300780c */ /* 0x000fe20005781670 */
[-C--:B------:R-:W-:Y:S01]  /*7260*/  FMUL R97, R97, R8.reuse ;  /* 0x0000000861617220 */ /* 0x080fe20000400000 */
[----:B------:R-:W-:Y:S01]  /*7270*/  ISETP.LT.OR P2, PT, R35, 0x3a, !P2 ;  /* 0x0000003a2300780c */ /* 0x000fe20005741670 */
[----:B------:R-:W-:Y:S01]  /*7280*/  @!P5 STG.E.U8 desc[UR16][R14.64+0x30], R119 ;  /* 0x000030770e00d986 */ /* 0x000fe2000c101110 */
[----:B------:R-:W-:Y:S01]  /*7290*/  F2FP.SATFINITE.E5M2.F32.PACK_AB_MERGE_C R101, RZ, R101, RZ ;  /* 0x00000065ff65723e */ /* 0x000fe200048060ff */
[-C--:B------:R-:W-:Y:S01]  /*72a0*/  FMUL R90, R90, R8.reuse ;  /* 0x000000085a5a7220 */ /* 0x080fe20000400000 */
[----:B------:R-:W-:Y:S01]  /*72b0*/  F2FP.SATFINITE.E5M2.F32.PACK_AB_MERGE_C R99, RZ, R99, RZ ;  /* 0x00000063ff63723e */ /* 0x000fe200048060ff */
[----:B------:R-:W-:Y:S01]  /*72c0*/  @!P6 STG.E.U8 desc[UR16][R14.64+0x31], R27 ;  /* 0x0000311b0e00e986 */ /* 0x000fe2000c101110 */
[----:B------:R-:W-:Y:S01]  /*72d0*/  F2FP.SATFINITE.E5M2.F32.PACK_AB_MERGE_C R95, RZ, R95, RZ ;  /* 0x0000005fff5f723e */ /* 0x000fe200048060ff */
[-C--:B------:R-:W-:Y:S01]  /*72e0*/  FMUL R22, R22, R8.reuse ;  /* 0x0000000816167220 */ /* 0x080fe20000400000 */
[-C--:B------:R-:W-:Y:S01]  /*72f0*/  FMUL R93, R93, R8.reuse ;  /* 0x000000085d5d7220 */ /* 0x080fe20000400000 */
[----:B------:R-:W-:Y:S01]  /*7300*/  @!P0 STG.E.U8 desc[UR16][R24.64+0x39], R29 ;  /* 0x0000391d18008986 */ /* 0x000fe2000c101110 */
[----:B------:R-:W-:Y:S01]  /*7310*/  ISETP.GE.AND P0, PT, R36, 0x81, PT ;  /* 0x000000812400780c */ /* 0x000fe20003f06270 */
[----:B------:R-:W-:Y:S01]  /*7320*/  FMUL R91, R91, R8 ;  /* 0x000000085b5b7220 */ /* 0x000fe20000400000 */
[----:B0-----:R-:W-:Y:S01]  /*7330*/  F2FP.SATFINITE.E5M2.F32.PACK_AB_MERGE_C R7, RZ, R110, RZ ;  /* 0x0000006eff07723e */ /* 0x001fe200048060ff */
[----:B------:R0:W-:Y:S01]  /*7340*/  @!P1 STG.E.U8 desc[UR16][R24.64+0x38], R117 ;  /* 0x0000387518009986 */ /* 0x0001e2000c101110 */
[C---:B------:R-:W-:Y:S01]  /*7350*/  ISETP.LT.OR P6, PT, R35.reuse, 0x1, !P0 ;  /* 0x000000012300780c */ /* 0x040fe200047c1670 */
[-C--:B------:R-:W-:Y:S01]  /*7360*/  FMUL R88, R88, R8.reuse ;  /* 0x0000000858587220 */ /* 0x080fe20000400000 */
[----:B------:R-:W-:Y:S01]  /*7370*/  ISETP.LT.OR P5, PT, R35, 0x2, !P0 ;  /* 0x000000022300780c */ /* 0x000fe200047a1670 */
[----:B------:R-:W-:Y:S01]  /*7380*/  @!P4 STG.E.U8 desc[UR16][R14.64+0x38], R115 ;  /* 0x000038730e00c986 */ /* 0x000fe2000c101110 */
[----:B------:R-:W-:Y:S01]  /*7390*/  ISETP.GE.AND P1, PT, R36, 0x89, PT ;  /* 0x000000892400780c */ /* 0x000fe20003f26270 */
[-C--:B------:R-:W-:Y:S01]  /*73a0*/  FMUL R21, R21, R8.reuse ;  /* 0x0000000815157220 */ /* 0x080fe20000400000 */
[----:B------:R-:W-:Y:S01]  /*73b0*/  F2FP.SATFINITE.E5M2.F32.PACK_AB_MERGE_C R97, RZ, R97, RZ ;  /* 0x00000061ff61723e */ /* 0x000fe200048060ff */
[----:B------:R1:W-:Y:S01]  /*73c0*/  @!P2 STG.E.U8 desc[UR16][R14.64+0x39], R7 ;  /* 0x000039070e00a986 */ /* 0x0003e2000c101110 */
[----:B------:R-:W-:Y:S01]  /*73d0*/  ISETP.LT.OR P4, PT, R35, 0x1, !P1 ;  /* 0x000000012300780c */ /* 0x000fe20004f81670 */
[-C--:B------:R-:W-:Y:S01]  /*73e0*/  FMUL R89, R89, R8.reuse ;  /* 0x0000000859597220 */ /* 0x080fe20000400000 */
[----:B------:R-:W-:Y:S01]  /*73f0*/  ISETP.LT.OR P2, PT, R35, 0xa, !P0 ;  /* 0x0000000a2300780c */ /* 0x000fe20004741670 */
[----:B------:R-:W-:Y:S01]  /*7400*/  FMUL R23, R23, R8 ;  /* 0x0000000817177220 */ /* 0x000fe20000400000 */
[----:B0-----:R-:W-:Y:S01]  /*7410*/  F2FP.SATFINITE.E5M2.F32.PACK_AB_MERGE_C R25, RZ, R108, RZ ;  /* 0x0000006cff19723e */ /* 0x001fe200048060ff */
[----:B------:R-:W-:Y:S01]  /*7420*/  @!P6 STG.E.U8 desc[UR16][R12.64], R113 ;  /* 0x000000710c00e986 */ /* 0x000fe2000c101110 */
[C---:B------:R-:W-:Y:S01]  /*7430*/  ISETP.LT.OR P6, PT, R35.reuse, 0x2, !P1 ;  /* 0x000000022300780c */ /* 0x040fe20004fc1670 */
[-C--:B------:R-:W-:Y:S01]  /*7440*/  FMUL R20, R20, R8.reuse ;  /* 0x0000000814147220 */ /* 0x080fe20000400000 */
[----:B------:R-:W-:Y:S01]  /*7450*/  F2FP.SATFINITE.E5M2.F32.PACK_AB_MERGE_C R93, RZ, R93, RZ ;  /* 0x0000005dff5d723e */ /* 0x000fe200048060ff */
[----:B------:R-:W-:Y:S01]  /*7460*/  @!P5 STG.E.U8 desc[UR16][R12.64+0x1], R25 ;  /* 0x000001190c00d986 */ /* 0x000fe2000c101110 */
[----:B------:R-:W-:Y:S01]  /*7470*/  ISETP.LT.OR P5, PT, R35, 0x9, !P0 ;  /* 0x000000092300780c */ /* 0x000fe200047a1670 */
[----:B------:R-:W-:Y:S01]  /*7480*/  FMUL R17, R17, R8 ;  /* 0x0000000811117220 */ /* 0x000fe20000400000 */
[----:B-1----:R-:W-:Y:S01]  /*7490*/  F2FP.SATFINITE.E5M2.F32.PACK_AB_MERGE_C R7, RZ, R106, RZ ;  /* 0x0000006aff07723e */ /* 0x002fe200048060ff */
[----:B------:R-:W-:Y:S01]  /*74a0*/  @!P4 STG.E.U8 desc[UR16][R10.64], R111 ;  /* 0x0000006f0a00c986 */ /* 0x000fe2000c101110 */
[----:B------:R-:W-:Y:S01]  /*74b0*/  F2FP.SATFINITE.E5M2.F32.PACK_AB_MERGE_C R15, RZ, R104, RZ ;  /* 0x00000068ff0f723e */ /* 0x000fe200048060ff */
[-C--:B------:R-:W-:Y:S01]  /*74c0*/  FMUL R16, R16, R8.reuse ;  /* 0x0000000810107220 */ /* 0x080fe20000400000 */
[----:B------:R-:W-:Y:S01]  /*74d0*/  ISETP.LT.OR P4, PT, R35, 0x9, !P1 ;  /* 0x000000092300780c */ /* 0x000fe20004f81670 */
[-C--:B------:R-:W-:Y:S01]  /*74e0*/  FMUL R19, R19, R8.reuse ;  /* 0x0000000813137220 */ /* 0x080fe20000400000 */
[----:B------:R-:W-:Y:S01]  /*74f0*/  F2FP.SATFINITE.E5M2.F32.PACK_AB_MERGE_C R91, RZ, R91, RZ ;  /* 0x0000005bff5b723e */ /* 0x000fe200048060ff */
[----:B------:R0:W-:Y:S01]  /*7500*/  @!P6 STG.E.U8 desc[UR16][R10.64+0x1], R7 ;  /* 0x000001070a00e986 */ /* 0x0001e2000c101110 */
[C---:B------:R-:W-:Y:S01]  /*7510*/  ISETP.LT.OR P6, PT, R35.reuse, 0xa, !P1 ;  /* 0x0000000a2300780c */ /* 0x040fe20004fc1670 */
[----:B------:R-:W-:Y:S01]  /*7520*/  FMUL R18, R18, R8 ;  /* 0x0000000812127220 */ /* 0x000fe20000400000 */
[----:B------:R-:W-:Y:S01]  /*7530*/  F2FP.SATFINITE.E5M2.F32.PACK_AB_MERGE_C R21, RZ, R21, RZ ;  /* 0x00000015ff15723e */ /* 0x000fe200048060ff */
[----:B------:R1:W-:Y:S01]  /*7540*/  @!P2 STG.E.U8 desc[UR16][R12.64+0x9], R15 ;  /* 0x0000090f0c00a986 */ /* 0x0003e2000c101110 */
[----:B------:R-:W-:-:S02]  /*7550*/  ISETP.LT.OR P2, PT, R35, 0x12, !P0 ;  /* 0x000000122300780c */ /* 0x000fc40004741670 */
[----:B------:R-:W-:Y:S01]  /*7560*/  F2FP.SATFINITE.E5M2.F32.PACK_AB_MERGE_C R89, RZ, R89, RZ ;  /* 0x00000059ff59723e */ /* 0x000fe200048060ff */
[----:B------:R-:W-:Y:S01]  /*7570*/  @!P5 STG.E.U8 desc[UR16][R12.64+0x8], R107 ;  /* 0x0000086b0c00d986 */ /* 0x000fe2000c101110 */
[C---:B------:R-:W-:Y:S02]  /*7580*/  ISETP.LT.OR P5, PT, R35.reuse, 0x11, !P0 ;  /* 0x000000112300780c */ /* 0x040fe400047a1670 */
[----:B------:R-:W-:Y:S01]  /*7590*/  F2FP.SATFINITE.E5M2.F32.PACK_AB_MERGE_C R23, RZ, R23, RZ ;  /* 0x00000017ff17723e */ /* 0x000fe200048060ff */
[----:B------:R-:W-:Y:S01]  /*75a0*/  @!P4 STG.E.U8 desc[UR16][R10.64+0x8], R109 ;  /* 0x0000086d0a00c986 */ /* 0x000fe2000c101110 */
[----:B0-----:R-:W-:Y:S02]  /*75b0*/  F2FP.SATFINITE.E5M2.F32.PACK_AB_MERGE_C R7, RZ, R102, RZ ;  /* 0x00000066ff07723e */ /* 0x001fe400048060ff */
[C---:B------:R-:W-:Y:S02]  /*75c0*/  ISETP.LT.OR P4, PT, R35.reuse, 0x11, !P1 ;  /* 0x000000112300780c */ /* 0x040fe40004f81670 */
[----:B-1----:R-:W-:Y:S01]  /*75d0*/  F2FP.SATFINITE.E5M2.F32.PACK_AB_MERGE_C R15, RZ, R98, RZ ;  /* 0x00000062ff0f723e */ /* 0x002fe200048060ff */
[----:B------:R0:W-:Y:S01]  /*75e0*/  @!P6 STG.E.U8 desc[UR16][R10.64+0x9], R7 ;  /* 0x000009070a00e986 */ /* 0x0001e2000c101110 */
[----:B------:R-:W-:-:S02]  /*75f0*/  ISETP.LT.OR P6, PT, R35, 0x12, !P1 ;  /* 0x000000122300780c */ /* 0x000fc40004fc1670 */
[----:B------:R-:W-:Y:S01]  /*7600*/  F2FP.SATFINITE.E5M2.F32.PACK_AB_MERGE_C R17, RZ, R17, RZ ;  /* 0x00000011ff11723e */ /* 0x000fe200048060ff */
[----:B------:R1:W-:Y:S01]  /*7610*/  @!P2 STG.E.U8 desc[UR16][R12.64+0x11], R15 ;  /* 0x0000110f0c00a986 */ /* 0x0003e2000c101110 */
[C---:B------:R-:W-:Y:S02]  /*7620*/  ISETP.LT.OR P2, PT, R35.reuse, 0x1a, !P0 ;  /* 0x0000001a2300780c */ /* 0x040fe40004741670 */
[----:B------:R-:W-:Y:S01]  /*7630*/  F2FP.SATFINITE.E5M2.F32.PACK_AB_MERGE_C R19, RZ, R19, RZ ;  /* 0x00000013ff13723e */ /* 0x000fe200048060ff */
[----:B------:R-:W-:Y:S01]  /*7640*/  @!P5 STG.E.U8 desc[UR16][R12.64+0x10], R105 ;  /* 0x000010690c00d986 */ /* 0x000fe2000c101110 */
[C---:B------:R-:W-:Y:S02]  /*7650*/  ISETP.LT.OR P5, PT, R35.reuse, 0x19, !P0 ;  /* 0x000000192300780c */ /* 0x040fe400047a1670 */
[----:B0-----:R-:W-:Y:S01]  /*7660*/  F2FP.SATFINITE.E5M2.F32.PACK_AB_MERGE_C R7, RZ, R100, RZ ;  /* 0x00000064ff07723e */ /* 0x001fe200048060ff */
[----:B------:R-:W-:Y:S01]  /*7670*/  @!P4 STG.E.U8 desc[UR16][R10.64+0x10], R103 ;  /* 0x000010670a00c986 */ /* 0x000fe2000c101110 */
[----:B------:R-:W-:-:S02]  /*7680*/  ISETP.LT.OR P4, PT, R35, 0x19, !P1 ;  /* 0x000000192300780c */ /* 0x000fc40004f81670 */
[----:B-1----:R-:W-:Y:S01]  /*7690*/  F2FP.SATFINITE.E5M2.F32.PACK_AB_MERGE_C R15, RZ, R96, RZ ;  /* 0x00000060ff0f723e */ /* 0x002fe200048060ff */
[----:B------:R0:W-:Y:S01]  /*76a0*/  @!P6 STG.E.U8 desc[UR16][R10.64+0x11], R7 ;  /* 0x000011070a00e986 */ /* 0x0001e2000c101110 */
[----:B------:R-:W-:-:S03]  /*76b0*/  ISETP.LT.OR P6, PT, R35, 0x1a, !P1 ;  /* 0x0000001a2300780c */ /* 0x000fc60004fc1670 */
[----:B------:R1:W-:Y:S01]  /*76c0*/  @!P2 STG.E.U8 desc[UR16][R12.64+0x19], R15 ;  /* 0x0000190f0c00a986 */ /* 0x0003e2000c101110 */
[----:B------:R-:W-:-:S03]  /*76d0*/  ISETP.LT.OR P2, PT, R35, 0x22, !P0 ;  /* 0x000000222300780c */ /* 0x000fc60004741670 */
[----:B------:R-:W-:Y:S01]  /*76e0*/  @!P5 STG.E.U8 desc[UR16][R12.64+0x18], R101 ;  /* 0x000018650c00d986 */ /* 0x000fe2000c101110 */
[C---:B------:R-:W-:Y:S02]  /*76f0*/  ISETP.LT.OR P5, PT, R35.reuse, 0x21, !P0 ;  /* 0x000000212300780c */ /* 0x040fe400047a1670 */
[----:B0-----:R-:W-:Y:S01]  /*7700*/  F2FP.SATFINITE.E5M2.F32.PACK_AB_MERGE_C R7, RZ, R94, RZ ;  /* 0x0000005eff07723e */ /* 0x001fe200048060ff */
[----:B------:R-:W-:Y:S01]  /*7710*/  @!P4 STG.E.U8 desc[UR16][R10.64+0x18], R99 ;  /* 0x000018630a00c986 */ /* 0x000fe2000c101110 */
[C---:B------:R-:W-:Y:S02]  /*7720*/  ISETP.LT.OR P4, PT, R35.reuse, 0x21, !P1 ;  /* 0x000000212300780c */ /* 0x040fe40004f81670 */
        /* <DEDUP_REMOVED lines=24> */
[C---:B------:R-:W-:Y:S02]  /*78b0*/  ISETP.LT.OR P2, PT, R35.reuse, 0x39, !P0 ;  /* 0x000000392300780c */ /* 0x040fe40004741670 */
[C---:B------:R-:W-:Y:S01]  /*78c0*/  ISETP.LT.OR P0, PT, R35.reuse, 0x3a, !P0 ;  /* 0x0000003a2300780c */ /* 0x040fe20004701670 */
[----:B------:R2:W-:Y:S01]  /*78d0*/  @!P5 STG.E.U8 desc[UR16][R12.64+0x30], R89 ;  /* 0x000030590c00d986 */ /* 0x0005e2000c101110 */
[C---:B------:R-:W-:Y:S02]  /*78e0*/  ISETP.LT.OR P5, PT, R35.reuse, 0x39, !P1 ;  /* 0x000000392300780c */ /* 0x040fe40004fa1670 */
[----:B------:R-:W-:Y:S01]  /*78f0*/  ISETP.LT.OR P1, PT, R35, 0x3a, !P1 ;  /* 0x0000003a2300780c */ /* 0x000fe20004f21670 */
[----:B------:R2:W-:Y:S01]  /*7900*/  @!P4 STG.E.U8 desc[UR16][R10.64+0x30], R23 ;  /* 0x000030170a00c986 */ /* 0x0005e2000c101110 */
[----:B0-----:R-:W-:Y:S02]  /*7910*/  F2FP.SATFINITE.E5M2.F32.PACK_AB_MERGE_C R7, RZ, R20, RZ ;  /* 0x00000014ff07723e */ /* 0x001fe400048060ff */
[----:B-1----:R-:W-:-:S03]  /*7920*/  F2FP.SATFINITE.E5M2.F32.PACK_AB_MERGE_C R21, RZ, R18, RZ ;  /* 0x00000012ff15723e */ /* 0x002fc600048060ff */
[----:B------:R2:W-:Y:S04]  /*7930*/  @!P6 STG.E.U8 desc[UR16][R10.64+0x31], R7 ;  /* 0x000031070a00e986 */ /* 0x0005e8000c101110 */
[----:B------:R2:W-:Y:S04]  /*7940*/  @!P2 STG.E.U8 desc[UR16][R12.64+0x38], R17 ;  /* 0x000038110c00a986 */ /* 0x0005e8000c101110 */
[----:B------:R2:W-:Y:S04]  /*7950*/  @!P0 STG.E.U8 desc[UR16][R12.64+0x39], R15 ;  /* 0x0000390f0c008986 */ /* 0x0005e8000c101110 */
[----:B------:R2:W-:Y:S04]  /*7960*/  @!P5 STG.E.U8 desc[UR16][R10.64+0x38], R19 ;  /* 0x000038130a00d986 */ /* 0x0005e8000c101110 */
[----:B------:R2:W-:Y:S02]  /*7970*/  @!P1 STG.E.U8 desc[UR16][R10.64+0x39], R21 ;  /* 0x000039150a009986 */ /* 0x0005e4000c101110 */
.L_x_165:
[----:B------:R-:W-:Y:S05]  /*7980*/  BSYNC B0 ;  /* 0x0000000000007941 */ /* 0x000fea0003800000 */
.L_x_35:
[----:B------:R-:W-:Y:S01]  /*7990*/  ULDC UR6, c[0x0][0xc] ;  /* 0x0000030000067ab9 */ /* 0x000fe20000000800 */
[----:B------:R-:W-:Y:S01]  /*79a0*/  ULDC UR7, c[0x0][0x10] ;  /* 0x0000040000077ab9 */ /* 0x000fe20000000800 */
[----:B0-2--5:R-:W0:Y:S01]  /*79b0*/  LDC R7, c[0x0][0x14] ;  /* 0x00000500ff077b82 */ /* 0x025e220000000800 */
[----:B------:R-:W-:Y:S01]  /*79c0*/  UIMAD.WIDE.U32 UR6, UR6, UR7, URZ ;  /* 0x00000007060672a5 */ /* 0x000fe2000f8e003f */
[----:B------:R-:W-:Y:S01]  /*79d0*/  PRMT R11, RZ, 0x7610, R11 ;  /* 0x00007610ff0b7816 */ /* 0x000fe2000000000b */
[----:B------:R-:W-:-:S04]  /*79e0*/  IMAD.MOV.U32 R10, RZ, RZ, -0x1 ;  /* 0xffffffffff0a7424 */ /* 0x000fc800078e00ff */
[----:B0-----:R-:W-:-:S04]  /*79f0*/  IMAD.WIDE.U32 R2, R7, UR6, R2 ;  /* 0x0000000607027c25 */ /* 0x001fc8000f8e0002 */
[----:B------:R-:W-:Y:S01]  /*7a00*/  IMAD R7, R7, UR7, RZ ;  /* 0x0000000707077c24 */ /* 0x000fe2000f8e02ff */
[----:B------:R-:W-:Y:S02]  /*7a10*/  ULDC.64 UR6, c[0x0][0x650] ;  /* 0x0001940000067ab9 */ /* 0x000fe40000000a00 */
[----:B------:R-:W-:Y:S01]  /*7a20*/  ISETP.GE.U32.AND P0, PT, R2, UR6, PT ;  /* 0x0000000602007c0c */ /* 0x000fe2000bf06070 */
[----:B------:R-:W-:Y:S02]  /*7a30*/  IMAD.IADD R3, R3, 0x1, R7 ;  /* 0x0000000103037824 */ /* 0x000fe400078e0207 */
[----:B------:R-:W-:-:S03]  /*7a40*/  IMAD.MOV.U32 R7, RZ, RZ, -0x1 ;  /* 0xffffffffff077424 */ /* 0x000fc600078e00ff */
[----:B------:R-:W-:-:S13]  /*7a50*/  ISETP.GE.U32.AND.EX P0, PT, R3, UR7, PT, P0 ;  /* 0x0000000703007c0c */ /* 0x000fda000bf06100 */
[----:B------:R-:W-:Y:S05]  /*7a60*/  @P0 BRA `(.L_x_166) ;  /* 0x0000000400600947 */ /* 0x000fea0003800000 */
[----:B------:R-:W0:Y:S01]  /*7a70*/  S2R R22, SR_CTAID.X ;  /* 0x0000000000167919 */ /* 0x000e220000002500 */
[----:B------:R-:W2:Y:S01]  /*7a80*/  LDC.64 R16, c[0x0][0x628] ;  /* 0x00018a00ff107b82 */ /* 0x000ea20000000a00 */
[----:B------:R-:W-:Y:S01]  /*7a90*/  ULDC UR6, c[0x0][0x150] ;  /* 0x0000540000067ab9 */ /* 0x000fe20000000800 */
[----:B---34-:R-:W-:Y:S01]  /*7aa0*/  IMAD.MOV.U32 R14, RZ, RZ, R2 ;  /* 0x000000ffff0e7224 */ /* 0x018fe200078e0002 */
[----:B-1----:R-:W1:Y:S01]  /*7ab0*/  S2R R24, SR_CTAID.Y ;  /* 0x0000000000187919 */ /* 0x002e620000002600 */
[----:B------:R-:W-:-:S04]  /*7ac0*/  IMAD.MOV.U32 R15, RZ, RZ, R3 ;  /* 0x000000ffff0f7224 */ /* 0x000fc800078e0003 */
[----:B------:R-:W3:Y:S08]  /*7ad0*/  LDC R25, c[0x0][0x144] ;  /* 0x00005100ff197b82 */ /* 0x000ef00000000800 */
[----:B------:R-:W4:Y:S08]  /*7ae0*/  LDC R18, c[0x0][0x630] ;  /* 0x00018c00ff127b82 */ /* 0x000f300000000800 */
[----:B------:R-:W1:Y:S01]  /*7af0*/  LDC.64 R20, c[0x0][0x620] ;  /* 0x00018800ff147b82 */ /* 0x000e620000000a00 */
[----:B--2---:R-:W-:-:S04]  /*7b00*/  ISETP.NE.U32.AND P0, PT, R16, RZ, PT ;  /* 0x000000ff1000720c */ /* 0x004fc80003f05070 */
[----:B------:R-:W-:Y:S02]  /*7b10*/  ISETP.NE.AND.EX P0, PT, R17, RZ, PT, P0 ;  /* 0x000000ff1100720c */ /* 0x000fe40003f05300 */
[----:B0-----:R-:W-:-:S05]  /*7b20*/  I2FP.F32.U32 R7, R22 ;  /* 0x0000001600077245 */ /* 0x001fca0000201000 */
[----:B------:R-:W-:-:S04]  /*7b30*/  FMUL R7, R7, UR6 ;  /* 0x0000000607077c20 */ /* 0x000fc80008400000 */
[----:B------:R0:W2:Y:S02]  /*7b40*/  F2I.U32.TRUNC.NTZ R23, R7 ;  /* 0x0000000700177305 */ /* 0x0000a4000020f000 */
[----:B---34-:R-:W-:Y:S05]  /*7b50*/  @!P0 BRA `(.L_x_167) ;  /* 0x0000000000288947 */ /* 0x018fea0003800000 */
[----:B0-----:R-:W0:Y:S02]  /*7b60*/  LDC R7, c[0x0][0x634] ;  /* 0x00018d00ff077b82 */ /* 0x001e240000000800 */
        /* <DEDUP_REMOVED lines=9> */
.L_x_167:
[-CC-:B------:R-:W-:Y:S01]  /*7c00*/  SHF.R.U64 R19, R14, R18.reuse, R15.reuse ;  /* 0x000000120e137219 */ /* 0x180fe2000000120f */
[----:B------:R-:W3:Y:S01]  /*7c10*/  LDC.64 R30, c[0x0][0x640] ;  /* 0x00019000ff1e7b82 */ /* 0x000ee20000000a00 */
[----:B0-----:R-:W-:Y:S01]  /*7c20*/  SHF.R.U32.HI R7, RZ, R18, R15 ;  /* 0x00000012ff077219 */ /* 0x001fe2000001160f */
[----:B--2---:R-:W-:Y:S01]  /*7c30*/  IMAD.MOV R23, RZ, RZ, -R23 ;  /* 0x000000ffff177224 */ /* 0x004fe200078e0a17 */
[----:B------:R-:W-:Y:S01]  /*7c40*/  IADD3 R13, P0, RZ, -R19, RZ ;  /* 0x80000013ff0d7210 */ /* 0x000fe20007f1e0ff */
[----:B------:R-:W-:Y:S02]  /*7c50*/  ULDC UR6, c[0x0][0x154] ;  /* 0x0000550000067ab9 */ /* 0x000fe40000000800 */
[----:B------:R-:W-:Y:S02]  /*7c60*/  IMAD R25, R25, R23, R22 ;  /* 0x0000001719197224 */ /* 0x000fe400078e0216 */
[----:B------:R-:W0:Y:S01]  /*7c70*/  LDC R14, c[0x0][0x618] ;  /* 0x00018600ff0e7b82 */ /* 0x000e220000000800 */
[----:B------:R-:W-:-:S02]  /*7c80*/  IMAD.X R7, RZ, RZ, ~R7, P0 ;  /* 0x000000ffff077224 */ /* 0x000fc400000e0e07 */
[----:B-1----:R-:W-:-:S04]  /*7c90*/  IMAD.WIDE.U32 R10, R13, R20, R2 ;  /* 0x000000140d0a7225 */ /* 0x002fc800078e0002 */
[----:B------:R-:W-:Y:S01]  /*7ca0*/  IMAD R12, R7, R20, RZ ;  /* 0x00000014070c7224 */ /* 0x000fe200078e02ff */
[----:B------:R-:W1:Y:S03]  /*7cb0*/  LDC R26, c[0x0][0x608] ;  /* 0x00018200ff1a7b82 */ /* 0x000e660000000800 */
[----:B------:R-:W-:Y:S02]  /*7cc0*/  IMAD R7, R13, R21, R12 ;  /* 0x000000150d077224 */ /* 0x000fe400078e020c */
[----:B------:R-:W-:Y:S02]  /*7cd0*/  IMAD.MOV.U32 R13, RZ, RZ, 0x1 ;  /* 0x00000001ff0d7424 */ /* 0x000fe400078e00ff */
[----:B------:R-:W-:Y:S01]  /*7ce0*/  IMAD.IADD R7, R11, 0x1, R7 ;  /* 0x000000010b077824 */ /* 0x000fe200078e0207 */
[----:B------:R-:W2:Y:S01]  /*7cf0*/  LDC R28, c[0x0][0x658] ;  /* 0x00019600ff1c7b82 */ /* 0x000ea20000000800 */
[----:B------:R-:W-:-:S02]  /*7d00*/  I2FP.F32.U32 R11, R24 ;  /* 0x00000018000b7245 */ /* 0x000fc40000201000 */
[----:B---3--:R-:W-:-:S03]  /*7d10*/  ISETP.NE.U32.AND P0, PT, R30, RZ, PT ;  /* 0x000000ff1e00720c */ /* 0x008fc60003f05070 */
[----:B------:R-:W-:Y:S01]  /*7d20*/  FMUL R12, R11, UR6 ;  /* 0x000000060b0c7c20 */ /* 0x000fe20008400000 */
[----:B------:R-:W-:Y:S01]  /*7d30*/  ISETP.NE.AND.EX P0, PT, R31, RZ, PT, P0 ;  /* 0x000000ff1f00720c */ /* 0x000fe20003f05300 */
[----:B------:R-:W3:Y:S01]  /*7d40*/  LDC R23, c[0x0][0x148] ;  /* 0x00005200ff177b82 */ /* 0x000ee20000000800 */
[-CC-:B0-----:R-:W-:Y:S01]  /*7d50*/  SHF.R.U64 R18, R10, R14.reuse, R7.reuse ;  /* 0x0000000e0a127219 */ /* 0x181fe20000001207 */
[----:B------:R0:W4:Y:S01]  /*7d60*/  F2I.U32.TRUNC.NTZ R20, R12 ;  /* 0x0000000c00147305 */ /* 0x000122000020f000 */
[----:B------:R-:W-:Y:S01]  /*7d70*/  SHF.R.U32.HI R7, RZ, R14, R7 ;  /* 0x0000000eff077219 */ /* 0x000fe20000011607 */
[----:B------:R-:W-:-:S04]  /*7d80*/  IMAD.MOV.U32 R11, RZ, RZ, -0x1 ;  /* 0xffffffffff0b7424 */ /* 0x000fc800078e00ff */
[----:B------:R-:W0:Y:S01]  /*7d90*/  LDC R22, c[0x0][0x600] ;  /* 0x00018000ff167b82 */ /* 0x000e220000000800 */
[-CC-:B-1----:R-:W-:Y:S02]  /*7da0*/  SHF.R.U64 R16, R18, R26.reuse, R7.reuse ;  /* 0x0000001a12107219 */ /* 0x182fe40000001207 */
[----:B------:R-:W-:-:S05]  /*7db0*/  SHF.R.U32.HI R7, RZ, R26, R7 ;  /* 0x0000001aff077219 */ /* 0x000fca0000011607 */
[----:B------:R-:W1:Y:S01]  /*7dc0*/  LDC R29, c[0x0][0x648] ;  /* 0x00019200ff1d7b82 */ /* 0x000e620000000800 */
[-C--:B--2---:R-:W-:Y:S02]  /*7dd0*/  SHF.L.U32 R10, R11, R28.reuse, RZ ;  /* 0x0000001c0b0a7219 */ /* 0x084fe400000006ff */
[-CC-:B------:R-:W-:Y:S02]  /*7de0*/  SHF.R.U64 R21, R16, R28.reuse, R7.reuse ;  /* 0x0000001c10157219 */ /* 0x180fe40000001207 */
[----:B------:R-:W-:Y:S02]  /*7df0*/  SHF.R.U32.HI R11, RZ, R28, R7 ;  /* 0x0000001cff0b7219 */ /* 0x000fe40000011607 */
[----:B------:R-:W-:Y:S01]  /*7e00*/  LOP3.LUT R27, RZ, R10, RZ, 0x33, !PT ;  /* 0x0000000aff1b7212 */ /* 0x000fe200078e33ff */
[----:B------:R-:W2:Y:S01]  /*7e10*/  LDC R32, c[0x0][0x638] ;  /* 0x00018e00ff207b82 */ /* 0x000ea20000000800 */
[----:B------:R-:W-:Y:S01]  /*7e20*/  SHF.L.U32 R28, R13, R28, RZ ;  /* 0x0000001c0d1c7219 */ /* 0x000fe200000006ff */
[----:B------:R-:W-:-:S06]  /*7e30*/  IMAD.MOV.U32 R10, RZ, RZ, R21 ;  /* 0x000000ffff0a7224 */ /* 0x000fcc00078e0015 */
[----:B------:R-:W0:Y:S01]  /*7e40*/  LDC R33, c[0x0][0x610] ;  /* 0x00018400ff217b82 */ /* 0x000e220000000800 */
[----:B----4-:R-:W-:Y:S05]  /*7e50*/  @!P0 BRA `(.L_x_168) ;  /* 0x0000000000288947 */ /* 0x010fea0003800000 */
[----:B------:R-:W4:Y:S02]  /*7e60*/  LDC R10, c[0x0][0x64c] ;  /* 0x00019300ff0a7b82 */ /* 0x000f240000000800 */
[----:B----4-:R-:W-:-:S05]  /*7e70*/  IADD3 R7, P0, R21, R10, RZ ;  /* 0x0000000a15077210 */ /* 0x010fca0007f1e0ff */
[----:B------:R-:W-:-:S04]  /*7e80*/  IMAD.X R17, RZ, RZ, R11, P0 ;  /* 0x000000ffff117224 */ /* 0x000fc800000e060b */
[----:B------:R-:W-:-:S04]  /*7e90*/  IMAD.WIDE.U32 R10, R17, R30, RZ ;  /* 0x0000001e110a7225 */ /* 0x000fc800078e00ff */
[----:B0-----:R-:W-:-:S04]  /*7ea0*/  IMAD.WIDE.U32 R12, P0, R7, R31, R10 ;  /* 0x0000001f070c7225 */ /* 0x001fc8000780000a */
[----:B------:R-:W-:-:S04]  /*7eb0*/  IMAD.WIDE.U32 R10, R7, R30, RZ ;  /* 0x0000001e070a7225 */ /* 0x000fc800078e00ff */
[----:B------:R-:W-:Y:S01]  /*7ec0*/  IMAD.X R15, RZ, RZ, RZ, P0 ;  /* 0x000000ffff0f7224 */ /* 0x000fe200000e06ff */
[----:B------:R-:W-:Y:S01]  /*7ed0*/  IADD3 RZ, P0, R11, R12, RZ ;  /* 0x0000000c0bff7210 */ /* 0x000fe20007f1e0ff */
[----:B------:R-:W-:-:S04]  /*7ee0*/  IMAD.MOV.U32 R14, RZ, RZ, R13 ;  /* 0x000000ffff0e7224 */ /* 0x000fc800078e000d */
[----:B------:R-:W-:-:S08]  /*7ef0*/  IMAD.WIDE.U32.X R10, R17, R31, R14, P0 ;  /* 0x0000001f110a7225 */ /* 0x000fd000000e040e */
.L_x_168:
[----:B-1----:R-:W-:Y:S01]  /*7f00*/  SHF.R.U64 R7, R10, R29, R11 ;  /* 0x0000001d0a077219 */ /* 0x002fe2000000120b */
[----:B0-----:R-:W-:Y:S01]  /*7f10*/  VIADD R11, R22, 0xffffffff ;  /* 0xffffffff160b7836 */ /* 0x001fe20000000000 */
[----:B------:R-:W-:Y:S01]  /*7f20*/  LOP3.LUT R34, R16, R27, RZ, 0xc0, !PT ;  /* 0x0000001b10227212 */ /* 0x000fe200078ec0ff */
[----:B------:R-:W-:Y:S02]  /*7f30*/  IMAD.MOV R20, RZ, RZ, -R20 ;  /* 0x000000ffff147224 */ /* 0x000fe400078e0a14 */
[----:B------:R-:W-:Y:S01]  /*7f40*/  IMAD.MOV R10, RZ, RZ, -R7 ;  /* 0x000000ffff0a7224 */ /* 0x000fe200078e0a07 */
[----:B------:R-:W-:Y:S01]  /*7f50*/  LOP3.LUT R18, R18, R11, RZ, 0xc0, !PT ;  /* 0x0000000b12127212 */ /* 0x000fe200078ec0ff */
[----:B------:R-:W-:Y:S02]  /*7f60*/  IMAD R34, R28, R7, R34 ;  /* 0x000000071c227224 */ /* 0x000fe400078e0222 */
[----:B---3--:R-:W-:Y:S02]  /*7f70*/  @P3 IMAD R25, R23, R20, R24 ;  /* 0x0000001417193224 */ /* 0x008fe400078e0218 */
[----:B--2---:R-:W-:-:S02]  /*7f80*/  IMAD R7, R10, R32, R21 ;  /* 0x000000200a077224 */ /* 0x004fc400078e0215 */
[----:B------:R-:W-:Y:S02]  /*7f90*/  IMAD R34, R34, R33, R25 ;  /* 0x0000002122227224 */ /* 0x000fe400078e0219 */
[----:B------:R-:W-:Y:S02]  /*7fa0*/  IMAD R7, R7, R22, R18 ;  /* 0x0000001607077224 */ /* 0x000fe400078e0212 */
[----:B------:R-:W-:-:S03]  /*7fb0*/  IMAD.MOV.U32 R11, RZ, RZ, 0x1 ;  /* 0x00000001ff0b7424 */ /* 0x000fc600078e00ff */
[----:B------:R-:W-:Y:S02]  /*7fc0*/  SEL R10, R7, R34, !P3 ;  /* 0x00000022070a7207 */ /* 0x000fe40005800000 */
[----:B------:R-:W-:Y:S01]  /*7fd0*/  SEL R34, R34, R7, !P3 ;  /* 0x0000000722227207 */ /* 0x000fe20005800000 */
[----:B------:R-:W-:-:S07]  /*7fe0*/  IMAD.MOV.U32 R7, RZ, RZ, R19 ;  /* 0x000000ffff077224 */ /* 0x000fce00078e0013 */
.L_x_166:
[----:B------:R-:W-:Y:S01]  /*7ff0*/  UIADD3 UR5, UR9, UR5, URZ ;  /* 0x0000000509057290 */ /* 0x000fe2000fffe03f */
[----:B------:R-:W-:Y:S01]  /*8000*/  LOP3.LUT P0, RZ, R11, 0xff, RZ, 0xc0, !PT ;  /* 0x000000ff0bff7812 */ /* 0x000fe2000780c0ff */
[----:B------:R-:W-:Y:S02]  /*8010*/  IMAD.MOV.U32 R11, RZ, RZ, R34 ;  /* 0x000000ffff0b7224 */ /* 0x000fe400078e0022 */
[----:B------:R-:W-:Y:S02]  /*8020*/  USHF.R.U32.HI UR6, URZ, 0x2, UR5 ;  /* 0x000000023f067899 */ /* 0x000fe40008011605 */
[----:B------:R-:W-:Y:S02]  /*8030*/  UISETP.GT.U32.AND UP1, UPT, UR5, 0x3, UPT ;  /* 0x000000030500788c */ /* 0x000fe4000bf24070 */
[----:B------:R-:W-:Y:S02]  /*8040*/  ULOP3.LUT UR6, UR6, 0x1, URZ, 0xc0, !UPT ;  /* 0x0000000106067892 */ /* 0x000fe4000f8ec03f */
[----:B------:R-:W-:-:S02]  /*8050*/  UISETP.LT.U32.AND UP1, UPT, UR9, 0x4, UP1 ;  /* 0x000000040900788c */ /* 0x000fc40008f21070 */
[----:B------:R-:W-:Y:S02]  /*8060*/  UISETP.NE.U32.AND UP0, UPT, UR6, 0x1, UPT ;  /* 0x000000010600788c */ /* 0x000fe4000bf05070 */
[----:B------:R-:W-:Y:S02]  /*8070*/  USEL UR7, URZ, 0x1, !UP1 ;  /* 0x000000013f077887 */ /* 0x000fe4000c800000 */
[----:B------:R-:W-:Y:S02]  /*8080*/  UISETP.GT.U32.AND UP0, UPT, UR9, 0x3, !UP0 ;  /* 0x000000030900788c */ /* 0x000fe4000c704070 */
[----:B------:R-:W-:Y:S02]  /*8090*/  ULOP3.LUT UR5, UR5, 0x3, URZ, 0xc0, !UPT ;  /* 0x0000000305057892 */ /* 0x000fe4000f8ec03f */
[----:B------:R-:W-:-:S04]  /*80a0*/  USEL UR6, URZ, 0x1, !UP0 ;  /* 0x000000013f067887 */ /* 0x000fc8000c000000 */
[----:B------:R-:W-:Y:S01]  /*80b0*/  ULOP3.LUT UR4, UR6, UR4, UR7, 0x96, !UPT ;  /* 0x0000000406047292 */ /* 0x000fe2000f8e9607 */
[----:B------:R-:W-:Y:S11]  /*80c0*/  @P0 BRA `(.L_x_169) ;  /* 0xffffff9000400947 */ /* 0x000ff6000383ffff */
[----:B------:R-:W-:Y:S05]  /*80d0*/  EXIT ;  /* 0x000000000000794d */ /* 0x000fea0003800000 */
.L_x_7:
[----:B0-----:R-:W-:Y:S01]  /*80e0*/  ULDC.64 UR4, c[0x0][0x650] ;  /* 0x0001940000047ab9 */ /* 0x001fe20000000a00 */
        /* <DEDUP_REMOVED lines=25> */
.L_x_171:
[----:B------:R-:W0:Y:S01]  /*8280*/  LDC.64 R28, c[0x0][0x640] ;  /* 0x00019000ff1c7b82 */ /* 0x000e220000000a00 */
[-CC-:B------:R-:W-:Y:S01]  /*8290*/  SHF.R.U64 R21, R16, R6.reuse, R17.reuse ;  /* 0x0000000610157219 */ /* 0x180fe20000001211 */
[----:B------:R-:W-:Y:S01]  /*82a0*/  IMAD.MOV.U32 R31, RZ, RZ, 0x1 ;  /* 0x00000001ff1f7424 */ /* 0x000fe200078e00ff */
[----:B------:R-:W-:Y:S02]  /*82b0*/  SHF.R.U32.HI R5, RZ, R6, R17 ;  /* 0x00000006ff057219 */ /* 0x000fe40000011611 */
        /* <DEDUP_REMOVED lines=9> */
[----:B0-----:R-:W-:Y:S01]  /*8350*/  ISETP.NE.U32.AND P0, PT, R28, RZ, PT ;  /* 0x000000ff1c00720c */ /* 0x001fe20003f05070 */
[----:B------:R-:W-:-:S03]  /*8360*/  IMAD.MOV.U32 R11, RZ, RZ, -0x1 ;  /* 0xffffffffff0b7424 */ /* 0x000fc600078e00ff */
[----:B------:R-:W-:Y:S02]  /*8370*/  ISETP.NE.AND.EX P0, PT, R29, RZ, PT, P0 ;  /* 0x000000ff1d00720c */ /* 0x000fe40003f05300 */
[----:B------:R-:W0:Y:S01]  /*8380*/  LDC R24, c[0x0][0x600] ;  /* 0x00018000ff187b82 */ /* 0x000e220000000800 */
[-CC-:B-1----:R-:W-:Y:S02]  /*8390*/  SHF.R.U64 R18, R10, R14.reuse, R5.reuse ;  /* 0x0000000e0a127219 */ /* 0x182fe40000001205 */
[----:B------:R-:W-:-:S05]  /*83a0*/  SHF.R.U32.HI R5, RZ, R14, R5 ;  /* 0x0000000eff057219 */ /* 0x000fca0000011605 */
        /* <DEDUP_REMOVED lines=21> */
.L_x_172:
[----:B-1----:R-:W-:Y:S01]  /*8500*/  SHF.R.U64 R6, R10, R25, R11 ;  /* 0x000000190a067219 */ /* 0x002fe2000000120b */
[----:B0-----:R-:W-:Y:S01]  /*8510*/  VIADD R11, R24, 0xffffffff ;  /* 0xffffffff180b7836 */ /* 0x001fe20000000000 */
[----:B------:R-:W-:Y:S01]  /*8520*/  SHF.L.U32 R9, R31, R26, RZ ;  /* 0x0000001a1f097219 */ /* 0x000fe200000006ff */
[----:B------:R-:W-:Y:S01]  /*8530*/  @P3 IMAD R12, R13, R20, R8 ;  /* 0x000000140d0c3224 */ /* 0x000fe200078e0208 */
[----:B------:R-:W-:Y:S01]  /*8540*/  LOP3.LUT R5, R22, R33, RZ, 0xc0, !PT ;  /* 0x0000002116057212 */ /* 0x000fe200078ec0ff */
[----:B------:R-:W-:Y:S01]  /*8550*/  IMAD.MOV R10, RZ, RZ, -R6 ;  /* 0x000000ffff0a7224 */ /* 0x000fe200078e0a06 */
[----:B------:R-:W-:Y:S01]  /*8560*/  LOP3.LUT R18, R18, R11, RZ, 0xc0, !PT ;  /* 0x0000000b12127212 */ /* 0x000fe200078ec0ff */
[----:B------:R-:W-:Y:S02]  /*8570*/  IMAD.MOV.U32 R16, RZ, RZ, R21 ;  /* 0x000000ffff107224 */ /* 0x000fe400078e0015 */
[----:B------:R-:W-:Y:S02]  /*8580*/  IMAD R9, R9, R6, R5 ;  /* 0x0000000609097224 */ /* 0x000fe400078e0205 */
[----:B--2---:R-:W-:-:S02]  /*8590*/  IMAD R5, R10, R27, R23 ;  /* 0x0000001b0a057224 */ /* 0x004fc400078e0217 */
[----:B---3--:R-:W-:Y:S02]  /*85a0*/  IMAD R12, R9, R30, R12 ;  /* 0x0000001e090c7224 */ /* 0x008fe400078e020c */
[----:B------:R-:W-:Y:S02]  /*85b0*/  IMAD.MOV.U32 R6, RZ, RZ, 0x1 ;  /* 0x00000001ff067424 */ /* 0x000fe400078e00ff */
[----:B------:R-:W-:-:S03]  /*85c0*/  IMAD R9, R5, R24, R18 ;  /* 0x0000001805097224 */ /* 0x000fc600078e0212 */
[----:B------:R-:W-:Y:S02]  /*85d0*/  PRMT R5, R6, 0x7610, R5 ;  /* 0x0000761006057816 */ /* 0x000fe40000000005 */
[----:B------:R-:W-:Y:S02]  /*85e0*/  SEL R6, R9, R12, !P3 ;  /* 0x0000000c09067207 */ /* 0x000fe40005800000 */
[----:B------:R-:W-:-:S07]  /*85f0*/  SEL R18, R12, R9, !P3 ;  /* 0x000000090c127207 */ /* 0x000fce0005800000 */
.L_x_170:
[----:B------:R-:W-:-:S08]  /*8600*/  NOP ;  /* 0x0000000000007918 */ /* 0x000fd00000000000 */
[----:B------:R-:W0:-:S00]  /*8610*/  USETMAXREG.DEALLOC.CTAPOOL 0x28 ;  /* 0x00000028000079c8 */ /* 0x000e0000080e0500 */
[----:B0-----:R-:W-:-:S13]  /*8620*/  ISETP.NE.AND P0, PT, R7, RZ, PT ;  /* 0x000000ff0700720c */ /* 0x001fda0003f05270 */
[----:B------:R-:W-:Y:S05]  /*8630*/  @P0 EXIT ;  /* 0x000000000000094d */ /* 0x000fea0003800000 */
[----:B------:R-:W-:Y:S01]  /*8640*/  LOP3.LUT P0, RZ, R5, 0xff, RZ, 0xc0, !PT ;  /* 0x000000ff05ff7812 */ /* 0x000fe2000780c0ff */
[----:B------:R-:W-:Y:S02]  /*8650*/  IMAD.MOV.U32 R15, RZ, RZ, 0x1 ;  /* 0x00000001ff0f7424 */ /* 0x000fe400078e00ff */
[----:B------:R-:W-:-:S10]  /*8660*/  IMAD.MOV.U32 R14, RZ, RZ, RZ ;  /* 0x000000ffff0e7224 */ /* 0x000fd400078e00ff */
[----:B------:R-:W-:Y:S05]  /*8670*/  @!P0 BRA `(.L_x_173) ;  /* 0x0000000c00408947 */ /* 0x000fea0003800000 */
[----:B------:R-:W0:Y:S01]  /*8680*/  LDC R5, c[0x0][0x28c] ;  /* 0x0000a300ff057b82 */ /* 0x000e220000000800 */
[----:B------:R-:W1:Y:S01]  /*8690*/  S2R R10, SR_CgaCtaId ;  /* 0x00000000000a7919 */ /* 0x000e620000008800 */
[----:B------:R-:W-:Y:S01]  /*86a0*/  ULDC UR5, c[0x0][0x658] ;  /* 0x0001960000057ab9 */ /* 0x000fe20000000800 */
[----:B------:R-:W-:Y:S01]  /*86b0*/  UMOV UR7, 0xffffffff ;  /* 0xffffffff00077882 */ /* 0x000fe20000000000 */
[----:B------:R-:W-:Y:S01]  /*86c0*/  ULDC UR6, c[0x0][0xc] ;  /* 0x0000030000067ab9 */ /* 0x000fe20000000800 */
[----:B------:R-:W-:Y:S01]  /*86d0*/  USHF.L.U32 UR8, UR7, UR5, URZ ;  /* 0x0000000507087299 */ /* 0x000fe2000800063f */
[----:B------:R-:W-:Y:S01]  /*86e0*/  BSSY B0, `(.L_x_173) ;  /* 0x00000c9000007945 */ /* 0x000fe20003800000 */
[----:B------:R-:W-:Y:S01]  /*86f0*/  UMOV UR9, 0x1 ;  /* 0x0000000100097882 */ /* 0x000fe20000000000 */
[----:B------:R-:W-:Y:S01]  /*8700*/  ULDC UR7, c[0x0][0x10] ;  /* 0x0000040000077ab9 */ /* 0x000fe20000000800 */
[----:B------:R-:W-:Y:S01]  /*8710*/  USHF.L.U32 UR18, UR9, UR5, URZ ;  /* 0x0000000509127299 */ /* 0x000fe2000800063f */
[----:B------:R-:W-:Y:S01]  /*8720*/  IMAD.MOV.U32 R12, RZ, RZ, 0x1 ;  /* 0x00000001ff0c7424 */ /* 0x000fe200078e00ff */
[----:B------:R-:W-:Y:S01]  /*8730*/  UIMAD.WIDE.U32 UR6, UR6, UR7, URZ ;  /* 0x00000007060672a5 */ /* 0x000fe2000f8e003f */
[----:B------:R-:W-:Y:S01]  /*8740*/  LOP3.LUT R17, R4, 0x2, RZ, 0xfc, !PT ;  /* 0x0000000204117812 */ /* 0x000fe200078efcff */
[----:B------:R-:W-:Y:S01]  /*8750*/  ULDC UR5, c[0x0][0x14] ;  /* 0x0000050000057ab9 */ /* 0x000fe20000000800 */
[----:B------:R-:W-:Y:S01]  /*8760*/  IMAD.MOV.U32 R15, RZ, RZ, 0x1 ;  /* 0x00000001ff0f7424 */ /* 0x000fe200078e00ff */
[----:B------:R-:W-:Y:S01]  /*8770*/  UIMAD.WIDE.U32 UR20, UR6, UR5, URZ ;  /* 0x00000005061472a5 */ /* 0x000fe2000f8e003f */
[----:B------:R-:W-:Y:S01]  /*8780*/  IMAD.MOV.U32 R14, RZ, RZ, RZ ;  /* 0x000000ffff0e7224 */ /* 0x000fe200078e00ff */
[----:B------:R-:W-:Y:S01]  /*8790*/  UIMAD UR13, UR7, UR5, URZ ;  /* 0x00000005070d72a4 */ /* 0x000fe2000f8e023f */
[----:B------:R-:W-:Y:S01]  /*87a0*/  ULDC UR4, c[0x0][0x600] ;  /* 0x0001800000047ab9 */ /* 0x000fe20000000800 */
[----:B------:R-:W-:-:S02]  /*87b0*/  ULOP3.LUT UR17, URZ, UR8, URZ, 0x33, !UPT ;  /* 0x000000083f117292 */ /* 0x000fc4000f8e333f */
[----:B------:R-:W-:Y:S01]  /*87c0*/  UIADD3 UR4, UR4, -0x1, URZ ;  /* 0xffffffff04047890 */ /* 0x000fe2000fffe03f */
[----:B0-----:R-:W-:Y:S01]  /*87d0*/  VIADD R5, R5, 0x3f ;  /* 0x0000003f05057836 */ /* 0x001fe20000000000 */
[----:B------:R-:W-:Y:S01]  /*87e0*/  UIADD3 UR13, UR21, UR13, URZ ;  /* 0x0000000d150d7290 */ /* 0x000fe2000fffe03f */
[----:B------:R-:W-:-:S03]  /*87f0*/  ULDC.64 UR22, c[0x0][0x198] ;  /* 0x0000660000167ab9 */ /* 0x000fc60000000a00 */
[----:B------:R-:W-:-:S04]  /*8800*/  SHF.R.S32.HI R8, RZ, 0x1f, R5 ;  /* 0x0000001fff087819 */ /* 0x000fc80000011405 */
[----:B------:R-:W-:Y:S01]  /*8810*/  LEA.HI R8, R8, R5, RZ, 0x6 ;  /* 0x0000000508087211 */ /* 0x000fe200078f30ff */
[C---:B-1----:R-:W-:Y:S02]  /*8820*/  IMAD.SHL.U32 R11, R10.reuse, 0x20, RZ ;  /* 0x000000200a0b7824 */ /* 0x042fe400078e00ff */
[----:B------:R-:W-:Y:S01]  /*8830*/  IMAD.SHL.U32 R10, R10, 0x800, RZ ;  /* 0x000008000a0a7824 */ /* 0x000fe200078e00ff */
[----:B------:R-:W-:Y:S02]  /*8840*/  SHF.R.S32.HI R13, RZ, 0x6, R8 ;  /* 0x00000006ff0d7819 */ /* 0x000fe40000011408 */
[----:B------:R-:W-:Y:S02]  /*8850*/  LOP3.LUT R11, R11, 0x20, RZ, 0xc0, !PT ;  /* 0x000000200b0b7812 */ /* 0x000fe400078ec0ff */
[----:B------:R-:W-:Y:S01]  /*8860*/  LOP3.LUT R10, R10, 0x800, RZ, 0xc0, !PT ;  /* 0x000008000a0a7812 */ /* 0x000fe200078ec0ff */
[----:B------:R-:W-:-:S07]  /*8870*/  VIADD R5, R13, 0x1 ;  /* 0x000000010d057836 */ /* 0x000fce0000000000 */
.L_x_184:
[----:B------:R-:W-:-:S03]  /*8880*/  UMOV UR5, 0xffffffff ;  /* 0xffffffff00057882 */ /* 0x000fc60000000000 */
[----:B------:R-:W-:Y:S05]  /*8890*/  BRA.DIV UR5, `(.L_x_174) ;  /* 0x0000000e05a87947 */ /* 0x000fea000b800000 */
[----:B------:R-:W-:-:S13]  /*88a0*/  ELECT P0, URZ, PT ;  /* 0x00000000003f782f */ /* 0x000fda0003800000 */
.L_x_195:
[----:B------:R-:W0:Y:S01]  /*88b0*/  LDC R7, c[0x0][0x28c] ;  /* 0x0000a300ff077b82 */ /* 0x000e220000000800 */
[----:B------:R-:W-:Y:S01]  /*88c0*/  BSSY B1, `(.L_x_175) ;  /* 0x0000038000017945 */ /* 0x000fe20003800000 */
[----:B0-----:R-:W-:-:S13]  /*88d0*/  ISETP.LT.OR P0, PT, R7, 0x1, !P0 ;  /* 0x000000010700780c */ /* 0x001fda0004701670 */
[----:B------:R-:W-:Y:S05]  /*88e0*/  @P0 BRA `(.L_x_176) ;  /* 0x0000000000d40947 */ /* 0x000fea0003800000 */
[----:B------:R-:W-:Y:S02]  /*88f0*/  IMAD R19, R6, 0x40, R11 ;  /* 0x0000004006137824 */ /* 0x000fe400078e020b */
[----:B------:R-:W-:Y:S02]  /*8900*/  IMAD.SHL.U32 R20, R18, 0x100, RZ ;  /* 0x0000010012147824 */ /* 0x000fe400078e00ff */
[----:B------:R-:W-:Y:S02]  /*8910*/  IMAD.MOV.U32 R23, RZ, RZ, RZ ;  /* 0x000000ffff177224 */ /* 0x000fe400078e00ff */
[----:B------:R-:W-:Y:S02]  /*8920*/  IMAD.MOV.U32 R6, RZ, RZ, R5 ;  /* 0x000000ffff067224 */ /* 0x000fe400078e0005 */
[----:B------:R-:W-:Y:S02]  /*8930*/  IMAD.MOV.U32 R7, RZ, RZ, R15 ;  /* 0x000000ffff077224 */ /* 0x000fe400078e000f */
[----:B------:R-:W-:-:S07]  /*8940*/  IMAD.MOV.U32 R9, RZ, RZ, R14 ;  /* 0x000000ffff097224 */ /* 0x000fce00078e000e */
.L_x_179:
[----:B------:R-:W0:Y:S01]  /*8950*/  S2R R21, SR_CgaCtaId ;  /* 0x0000000000157919 */ /* 0x000e220000008800 */
[----:B------:R-:W-:Y:S02]  /*8960*/  MOV R8, 0x400 ;  /* 0x0000040000087802 */ /* 0x000fe40000000f00 */
[----:B------:R-:W-:-:S13]  /*8970*/  LOP3.LUT P1, RZ, R0, 0x7f, RZ, 0xc0, !PT ;  /* 0x0000007f00ff7812 */ /* 0x000fda000782c0ff */
[----:B------:R-:W1:Y:S01]  /*8980*/  @!P1 LDC R18, c[0x0][0x500] ;  /* 0x00014000ff129b82 */ /* 0x000e620000000800 */
[----:B0-----:R-:W-:Y:S02]  /*8990*/  LEA R22, R21, R8, 0x18 ;  /* 0x0000000815167211 */ /* 0x001fe400078ec0ff */
[----:B------:R-:W-:-:S03]  /*89a0*/  SHF.L.U32 R8, R7, 0x1f, RZ ;  /* 0x0000001f07087819 */ /* 0x000fc600000006ff */
[----:B------:R-:W-:-:S04]  /*89b0*/  IMAD R21, R9, 0x8, R22 ;  /* 0x0000000809157824 */ /* 0x000fc800078e0216 */
[----:B------:R-:W0:Y:S02]  /*89c0*/  SYNCS.PHASECHK.TRANS64.TRYWAIT P0, [R21+URZ+0x20], R8 ;  /* 0x00002008150075a7 */ /* 0x000e24000800017f */
[----:B01----:R-:W-:Y:S05]  /*89d0*/  @!P0 BRA `(.L_x_177) ;  /* 0x0000000c00788947 */ /* 0x003fea0003800000 */
.L_x_196:
[----:B0-----:R-:W-:Y:S01]  /*89e0*/  PRMT R8, R17, 0x9910, RZ ;  /* 0x0000991011087816 */ /* 0x001fe200000000ff */
[----:B------:R0:W-:Y:S03]  /*89f0*/  @!P1 SYNCS.ARRIVE.TRANS64 RZ, [R21+URZ], R18 ;  /* 0x0000001215ff99a7 */ /* 0x0001e6000800003f */
[----:B------:R-:W-:-:S13]  /*8a00*/  ISETP.NE.AND P0, PT, R8, 0x2, PT ;  /* 0x000000020800780c */ /* 0x000fda0003f05270 */
[----:B0-----:R-:W-:Y:S05]  /*8a10*/  @P0 BRA `(.L_x_178) ;  /* 0x0000000000040947 */ /* 0x001fea0003800000 */
[----:B------:R-:W-:Y:S01]  /*8a20*/  BPT.TRAP 0x1 ;  /* 0x000000040000795c */ /* 0x000fe20000300000 */
.L_x_178:
[----:B------:R-:W-:Y:S01]  /*8a30*/  R2UR UR16, R22 ;  /* 0x00000000161072ca */ /* 0x000fe200000e0000 */
[----:B------:R-:W-:Y:S01]  /*8a40*/  IMAD R22, R9, 0x4000, R22 ;  /* 0x0000400009167824 */ /* 0x000fe200078e0216 */
[----:B------:R-:W-:Y:S01]  /*8a50*/  R2UR UR9, R21 ;  /* 0x00000000150972ca */ /* 0x000fe200000e0000 */
[C---:B------:R-:W-:Y:S01]  /*8a60*/  IMAD R8, R9.reuse, 0x1000, R10 ;  /* 0x0000100009087824 */ /* 0x040fe200078e020a */
[----:B------:R-:W-:Y:S01]  /*8a70*/  UIADD3 UR6, UP0, UR22, 0xf0, URZ ;  /* 0x000000f016067890 */ /* 0x000fe2000ff1e03f */
[----:B------:R-:W-:Y:S01]  /*8a80*/  VIADD R6, R6, 0xffffffff ;  /* 0xffffffff06067836 */ /* 0x000fe20000000000 */
[----:B------:R-:W-:Y:S01]  /*8a90*/  R2UR UR5, R22 ;  /* 0x00000000160572ca */ /* 0x000fe200000e0000 */
[----:B------:R-:W-:Y:S01]  /*8aa0*/  UIADD3 UR24, UP1, UR22, 0x1f0, URZ ;  /* 0x000001f016187890 */ /* 0x000fe2000ff3e03f */
[----:B------:R-:W-:Y:S01]  /*8ab0*/  R2UR UR8, R8 ;  /* 0x00000000080872ca */ /* 0x000fe200000e0000 */
[----:B------:R-:W-:Y:S01]  /*8ac0*/  UIADD3.X UR7, URZ, UR23, URZ, UP0, !UPT ;  /* 0x000000173f077290 */ /* 0x000fe200087fe43f */
[----:B------:R-:W-:Y:S01]  /*8ad0*/  R2UR UR11, R20 ;  /* 0x00000000140b72ca */ /* 0x000fe200000e0000 */
[----:B------:R-:W-:Y:S01]  /*8ae0*/  VIADD R9, R9, 0x1 ;  /* 0x0000000109097836 */ /* 0x000fe20000000000 */
[----:B------:R-:W-:Y:S01]  /*8af0*/  R2UR UR10, R23 ;  /* 0x00000000170a72ca */ /* 0x000fe200000e0000 */
[----:B------:R-:W-:Y:S01]  /*8b00*/  UIADD3.X UR25, URZ, UR23, URZ, UP1, !UPT ;  /* 0x000000173f197290 */ /* 0x000fe20008ffe43f */
[----:B------:R-:W-:Y:S01]  /*8b10*/  R2UR UR12, R16 ;  /* 0x00000000100c72ca */ /* 0x000fe200000e0000 */
[----:B------:R-:W-:Y:S01]  /*8b20*/  UMOV UR14, 0x0 ;  /* 0x00000000000e7882 */ /* 0x000fe20000000000 */
[----:B------:R-:W-:Y:S01]  /*8b30*/  R2UR UR19, R19 ;  /* 0x00000000131372ca */ /* 0x000fe200000e0000 */
[----:B------:R-:W-:Y:S01]  /*8b40*/  UMOV UR15, 0x10000000 ;  /* 0x10000000000f7882 */ /* 0x000fe20000000000 */
[----:B------:R-:W-:Y:S01]  /*8b50*/  ISETP.GT.AND P1, PT, R6, 0x1, PT ;  /* 0x000000010600780c */ /* 0x000fe20003f24270 */
[----:B------:R-:W-:Y:S01]  /*8b60*/  UIADD3 UR5, UR5, 0x100, URZ ;  /* 0x0000010005057890 */ /* 0x000fe2000fffe03f */
[----:B------:R-:W-:Y:S01]  /*8b70*/  ISETP.NE.AND P0, PT, R9, 0x4, PT ;  /* 0x000000040900780c */ /* 0x000fe20003f05270 */
[----:B------:R-:W-:Y:S01]  /*8b80*/  UIADD3 UR16, UR16, 0x10100, UR8 ;  /* 0x0001010010107890 */ /* 0x000fe2000fffe008 */
[----:B------:R-:W-:Y:S01]  /*8b90*/  VIADD R23, R23, 0x40 ;  /* 0x0000004017177836 */ /* 0x000fe20000000000 */
[----:B------:R-:W-:Y:S01]  /*8ba0*/  UMOV UR26, 0x30000 ;  /* 0x00030000001a7882 */ /* 0x000fe20000000000 */
[----:B------:R-:W-:-:S02]  /*8bb0*/  SEL R8, RZ, 0x1, P0 ;  /* 0x00000001ff087807 */ /* 0x000fc40000000000 */
[----:B------:R-:W-:Y:S01]  /*8bc0*/  UMOV UR8, UR5 ;  /* 0x0000000500087c82 */ /* 0x000fe20008000000 */
[----:B------:R-:W-:Y:S01]  /*8bd0*/  SEL R9, R9, RZ, P0 ;  /* 0x000000ff09097207 */ /* 0x000fe20000000000 */
[----:B------:R0:W-:Y:S01]  /*8be0*/  UTMALDG.3D [UR8], [UR6], desc[UR14] ;  /* 0x00000e08060075b4 */ /* 0x0001e20008011000 */
[----:B------:R-:W-:Y:S01]  /*8bf0*/  LOP3.LUT R7, R7, R8, RZ, 0x3c, !PT ;  /* 0x0000000807077212 */ /* 0x000fe200078e3cff */
[----:B0-----:R-:W-:Y:S01]  /*8c00*/  UMOV UR11, UR19 ;  /* 0x00000013000b7c82 */ /* 0x001fe20008000000 */
[----:B------:R-:W-:Y:S02]  /*8c10*/  UMOV UR8, UR16 ;  /* 0x0000001000087c82 */ /* 0x000fe40008000000 */
[----:B------:R0:W-:Y:S02]  /*8c20*/  UTMALDG.3D.MULTICAST [UR8], [UR24], UR26, desc[UR14] ;  /* 0x00000e08180073b4 */ /* 0x0001e4000801181a */
[----:B0-----:R-:W-:Y:S05]  /*8c30*/  @P1 BRA `(.L_x_179) ;  /* 0xfffffffc00441947 */ /* 0x001fea000383ffff */
.L_x_176:
[----:B------:R-:W-:Y:S05]  /*8c40*/  BSYNC B1 ;  /* 0x0000000000017941 */ /* 0x000fea0003800000 */
.L_x_175:
[----:B------:R-:W-:Y:S01]  /*8c50*/  LOP3.LUT P1, RZ, R12, 0xff, RZ, 0xc0, !PT ;  /* 0x000000ff0cff7812 */ /* 0x000fe2000782c0ff */
[----:B------:R-:W-:Y:S01]  /*8c60*/  IMAD.IADD R14, R13, 0x1, R14 ;  /* 0x000000010d0e7824 */ /* 0x000fe200078e020e */
[----:B------:R-:W-:Y:S01]  /*8c70*/  IADD3 R2, P2, R2, UR20, RZ ;  /* 0x0000001402027c10 */ /* 0x000fe2000ff5e0ff */
[----:B------:R-:W-:Y:S01]  /*8c80*/  ULDC.64 UR6, c[0x0][0x650] ;  /* 0x0001940000067ab9 */ /* 0x000fe20000000a00 */
[----:B------:R-:W-:Y:S01]  /*8c90*/  BSSY B1, `(.L_x_180) ;  /* 0x000006b000017945 */ /* 0x000fe20003800000 */
[----:B------:R-:W-:Y:S01]  /*8ca0*/  IMAD.MOV.U32 R18, RZ, RZ, -0x1 ;  /* 0xffffffffff127424 */ /* 0x000fe200078e00ff */
[----:B------:R-:W-:Y:S01]  /*8cb0*/  SHF.R.U32.HI R6, RZ, 0x2, R14 ;  /* 0x00000002ff067819 */ /* 0x000fe2000001160e */
[----:B------:R-:W-:Y:S01]  /*8cc0*/  IMAD.MOV.U32 R16, RZ, RZ, -0x1 ;  /* 0xffffffffff107424 */ /* 0x000fe200078e00ff */
[----:B------:R-:W-:Y:S02]  /*8cd0*/  ISETP.GT.U32.AND P0, PT, R14, 0x3, PT ;  /* 0x000000030e00780c */ /* 0x000fe40003f04070 */
[----:B------:R-:W-:-:S02]  /*8ce0*/  LOP3.LUT R6, R6, 0x1, RZ, 0xc0, !PT ;  /* 0x0000000106067812 */ /* 0x000fc400078ec0ff */
[----:B------:R-:W-:Y:S01]  /*8cf0*/  ISETP.LT.U32.AND P0, PT, R13, 0x4, P0 ;  /* 0x000000040d00780c */ /* 0x000fe20000701070 */
[----:B------:R-:W0:Y:S01]  /*8d00*/  @P1 S2R R8, SR_CgaCtaId ;  /* 0x0000000000081919 */ /* 0x000e220000008800 */
[----:B------:R-:W-:Y:S02]  /*8d10*/  @P1 MOV R7, 0x400 ;  /* 0x0000040000071802 */ /* 0x000fe40000000f00 */
[----:B------:R-:W-:Y:S02]  /*8d20*/  IADD3.X R3, R3, UR13, RZ, P2, !PT ;  /* 0x0000000d03037c10 */ /* 0x000fe400097fe4ff */
[----:B------:R-:W-:Y:S02]  /*8d30*/  ISETP.GE.U32.AND P2, PT, R2, UR6, PT ;  /* 0x0000000602007c0c */ /* 0x000fe4000bf46070 */
[----:B------:R-:W-:Y:S02]  /*8d40*/  LOP3.LUT R14, R14, 0x3, RZ, 0xc0, !PT ;  /* 0x000000030e0e7812 */ /* 0x000fe400078ec0ff */
[----:B------:R-:W-:-:S02]  /*8d50*/  PRMT R12, RZ, 0x7610, R12 ;  /* 0x00007610ff0c7816 */ /* 0x000fc4000000000c */
[----:B0-----:R-:W-:-:S04]  /*8d60*/  @P1 LEA R7, R8, R7, 0x18 ;  /* 0x0000000708071211 */ /* 0x001fc800078ec0ff */
[----:B------:R0:W-:Y:S01]  /*8d70*/  @P1 SYNCS.ARRIVE.TRANS64.A1T0 RZ, [R7+URZ+0x58], RZ ;  /* 0x000058ff07ff19a7 */ /* 0x0001e2000810003f */
[----:B------:R-:W-:Y:S02]  /*8d80*/  ISETP.NE.U32.AND P1, PT, R6, 0x1, PT ;  /* 0x000000010600780c */ /* 0x000fe40003f25070 */
[----:B------:R-:W-:Y:S02]  /*8d90*/  SEL R6, RZ, 0x1, !P0 ;  /* 0x00000001ff067807 */ /* 0x000fe40004000000 */
[----:B------:R-:W-:Y:S02]  /*8da0*/  ISETP.GE.U32.AND.EX P0, PT, R3, UR7, PT, P2 ;  /* 0x0000000703007c0c */ /* 0x000fe4000bf06120 */
[----:B------:R-:W-:-:S04]  /*8db0*/  ISETP.GT.U32.AND P1, PT, R13, 0x3, !P1 ;  /* 0x000000030d00780c */ /* 0x000fc80004f24070 */
[----:B0-----:R-:W-:-:S04]  /*8dc0*/  SEL R7, RZ, 0x1, !P1 ;  /* 0x00000001ff077807 */ /* 0x001fc80004800000 */
[----:B------:R-:W-:Y:S01]  /*8dd0*/  LOP3.LUT R15, R7, R15, R6, 0x96, !PT ;  /* 0x0000000f070f7212 */ /* 0x000fe200078e9606 */
[----:B------:R-:W-:Y:S01]  /*8de0*/  IMAD.MOV.U32 R6, RZ, RZ, -0x1 ;  /* 0xffffffffff067424 */ /* 0x000fe200078e00ff */
[----:B------:R-:W-:Y:S01]  /*8df0*/  PRMT R7, RZ, 0x7610, R7 ;  /* 0x00007610ff077816 */ /* 0x000fe20000000007 */
[----:B------:R-:W-:Y:S06]  /*8e00*/  @P0 BRA `(.L_x_181) ;  /* 0x00000004004c0947 */ /* 0x000fec0003800000 */
[----:B------:R-:W0:Y:S01]  /*8e10*/  S2R R18, SR_CTAID.X ;  /* 0x0000000000127919 */ /* 0x000e220000002500 */
[----:B------:R-:W-:Y:S01]  /*8e20*/  ULDC.64 UR6, c[0x0][0x628] ;  /* 0x00018a0000067ab9 */ /* 0x000fe20000000a00 */
[----:B------:R-:W-:Y:S01]  /*8e30*/  ULDC UR8, c[0x0][0x630] ;  /* 0x00018c0000087ab9 */ /* 0x000fe20000000800 */
[----:B------:R-:W-:Y:S01]  /*8e40*/  ISETP.NE.U32.AND P0, PT, RZ, UR6, PT ;  /* 0x00000006ff007c0c */ /* 0x000fe2000bf05070 */
[----:B------:R-:W1:Y:S01]  /*8e50*/  S2R R19, SR_CTAID.Y ;  /* 0x0000000000137919 */ /* 0x000e620000002600 */
[----:B------:R-:W-:Y:S01]  /*8e60*/  ULDC UR9, c[0x0][0x150] ;  /* 0x0000540000097ab9 */ /* 0x000fe20000000800 */
[----:B------:R-:W-:Y:S01]  /*8e70*/  IMAD.MOV.U32 R6, RZ, RZ, R2 ;  /* 0x000000ffff067224 */ /* 0x000fe200078e0002 */
[----:B------:R-:W-:Y:S01]  /*8e80*/  ISETP.NE.AND.EX P0, PT, RZ, UR7, PT, P0 ;  /* 0x00000007ff007c0c */ /* 0x000fe2000bf05300 */
[----:B------:R-:W-:Y:S01]  /*8e90*/  IMAD.MOV.U32 R7, RZ, RZ, R3 ;  /* 0x000000ffff077224 */ /* 0x000fe200078e0003 */
[----:B0-----:R-:W-:-:S11]  /*8ea0*/  I2FP.F32.U32 R20, R18 ;  /* 0x0000001200147245 */ /* 0x001fd60000201000 */
[----:B------:R-:W-:Y:S05]  /*8eb0*/  @!P0 BRA `(.L_x_182) ;  /* 0x0000000000288947 */ /* 0x000fea0003800000 */
[----:B------:R-:W-:Y:S02]  /*8ec0*/  ULDC UR5, c[0x0][0x634] ;  /* 0x00018d0000057ab9 */ /* 0x000fe40000000800 */
[----:B------:R-:W-:-:S05]  /*8ed0*/  IADD3 R7, P0, R2, UR5, RZ ;  /* 0x0000000502077c10 */ /* 0x000fca000ff1e0ff */
[----:B------:R-:W-:-:S04]  /*8ee0*/  IMAD.X R21, RZ, RZ, R3, P0 ;  /* 0x000000ffff157224 */ /* 0x000fc800000e0603 */
[----:B------:R-:W-:-:S04]  /*8ef0*/  IMAD.WIDE.U32 R8, R21, UR6, RZ ;  /* 0x0000000615087c25 */ /* 0x000fc8000f8e00ff */
[----:B------:R-:W-:-:S04]  /*8f00*/  IMAD.WIDE.U32 R8, P0, R7, UR7, R8 ;  /* 0x0000000707087c25 */ /* 0x000fc8000f800008 */
[----:B------:R-:W-:-:S04]  /*8f10*/  IMAD.WIDE.U32 R6, R7, UR6, RZ ;  /* 0x0000000607067c25 */ /* 0x000fc8000f8e00ff */
[----:B------:R-:W-:Y:S01]  /*8f20*/  IMAD.MOV.U32 R6, RZ, RZ, R9 ;  /* 0x000000ffff067224 */ /* 0x000fe200078e0009 */
[----:B------:R-:W-:Y:S01]  /*8f30*/  IADD3 RZ, P1, R7, R8, RZ ;  /* 0x0000000807ff7210 */ /* 0x000fe20007f3e0ff */
[----:B------:R-:W-:-:S04]  /*8f40*/  IMAD.X R7, RZ, RZ, RZ, P0 ;  /* 0x000000ffff077224 */ /* 0x000fc800000e06ff */
[----:B------:R-:W-:-:S08]  /*8f50*/  IMAD.WIDE.U32.X R6, R21, UR7, R6, P1 ;  /* 0x0000000715067c25 */ /* 0x000fd000088e0406 */
.L_x_182:
[--C-:B------:R-:W-:Y:S01]  /*8f60*/  SHF.R.U64 R16, R6, UR8, R7.reuse ;  /* 0x0000000806107c19 */ /* 0x100fe20008001207 */
[----:B------:R-:W-:Y:S01]  /*8f70*/  FMUL R20, R20, UR9 ;  /* 0x0000000914147c20 */ /* 0x000fe20008400000 */
[----:B------:R-:W0:Y:S01]  /*8f80*/  LDC R21, c[0x0][0x144] ;  /* 0x00005100ff157b82 */ /* 0x000e220000000800 */
[----:B-1----:R-:W-:Y:S01]  /*8f90*/  I2FP.F32.U32 R8, R19 ;  /* 0x0000001300087245 */ /* 0x002fe20000201000 */
[----:B------:R-:W-:Y:S01]  /*8fa0*/  ULDC UR5, c[0x0][0x154] ;  /* 0x0000550000057ab9 */ /* 0x000fe20000000800 */
[----:B------:R-:W-:Y:S01]  /*8fb0*/  SHF.R.U32.HI R6, RZ, UR8, R7 ;  /* 0x00000008ff067c19 */ /* 0x000fe20008011607 */
[----:B------:R-:W-:Y:S01]  /*8fc0*/  ULDC.64 UR6, c[0x0][0x620] ;  /* 0x0001880000067ab9 */ /* 0x000fe20000000a00 */
[----:B------:R-:W-:Y:S01]  /*8fd0*/  IADD3 R7, P0, RZ, -R16, RZ ;  /* 0x80000010ff077210 */ /* 0x000fe20007f1e0ff */
[----:B------:R-:W1:Y:S01]  /*8fe0*/  F2I.U32.TRUNC.NTZ R20, R20 ;  /* 0x0000001400147305 */ /* 0x000e62000020f000 */
[----:B------:R-:W-:Y:S01]  /*8ff0*/  FMUL R8, R8, UR5 ;  /* 0x0000000508087c20 */ /* 0x000fe20008400000 */
[----:B------:R-:W2:Y:S01]  /*9000*/  LDC R22, c[0x0][0x148] ;  /* 0x00005200ff167b82 */ /* 0x000ea20000000800 */
[----:B------:R-:W-:Y:S01]  /*9010*/  ULDC UR5, c[0x0][0x618] ;  /* 0x0001860000057ab9 */ /* 0x000fe20000000800 */
[----:B------:R-:W-:-:S04]  /*9020*/  IMAD.X R6, RZ, RZ, ~R6, P0 ;  /* 0x000000ffff067224 */ /* 0x000fc800000e0e06 */
[----:B------:R-:W-:Y:S01]  /*9030*/  IMAD R6, R6, UR6, RZ ;  /* 0x0000000606067c24 */ /* 0x000fe2000f8e02ff */
[----:B------:R-:W3:Y:S03]  /*9040*/  F2I.U32.TRUNC.NTZ R8, R8 ;  /* 0x0000000800087305 */ /* 0x000ee6000020f000 */
[C---:B------:R-:W-:Y:S02]  /*9050*/  IMAD R9, R7.reuse, UR7, R6 ;  /* 0x0000000707097c24 */ /* 0x040fe4000f8e0206 */
[----:B------:R-:W-:Y:S01]  /*9060*/  IMAD.WIDE.U32 R6, R7, UR6, R2 ;  /* 0x0000000607067c25 */ /* 0x000fe2000f8e0002 */
[----:B------:R-:W-:Y:S02]  /*9070*/  ULDC.64 UR6, c[0x0][0x640] ;  /* 0x0001900000067ab9 */ /* 0x000fe40000000a00 */
[----:B------:R-:W-:Y:S01]  /*9080*/  ISETP.NE.U32.AND P0, PT, RZ, UR6, PT ;  /* 0x00000006ff007c0c */ /* 0x000fe2000bf05070 */
[----:B-1----:R-:W-:-:S02]  /*9090*/  IMAD.MOV R20, RZ, RZ, -R20 ;  /* 0x000000ffff147224 */ /* 0x002fc400078e0a14 */
[----:B------:R-:W-:Y:S01]  /*90a0*/  IMAD.IADD R7, R7, 0x1, R9 ;  /* 0x0000000107077824 */ /* 0x000fe200078e0209 */
[----:B------:R-:W-:Y:S01]  /*90b0*/  ISETP.NE.AND.EX P0, PT, RZ, UR7, PT, P0 ;  /* 0x00000007ff007c0c */ /* 0x000fe2000bf05300 */
[----:B0-----:R-:W-:-:S03]  /*90c0*/  IMAD R18, R21, R20, R18 ;  /* 0x0000001415127224 */ /* 0x001fc600078e0212 */
[--C-:B------:R-:W-:Y:S01]  /*90d0*/  SHF.R.U64 R20, R6, UR5, R7.reuse ;  /* 0x0000000506147c19 */ /* 0x100fe20008001207 */
[----:B---3--:R-:W-:Y:S01]  /*90e0*/  IMAD.MOV R6, RZ, RZ, -R8 ;  /* 0x000000ffff067224 */ /* 0x008fe200078e0a08 */
[----:B------:R-:W-:Y:S01]  /*90f0*/  SHF.R.U32.HI R7, RZ, UR5, R7 ;  /* 0x00000005ff077c19 */ /* 0x000fe20008011607 */
[----:B------:R-:W-:Y:S02]  /*9100*/  ULDC UR5, c[0x0][0x608] ;  /* 0x0001820000057ab9 */ /* 0x000fe40000000800 */
[----:B--2---:R-:W-:Y:S01]  /*9110*/  @P3 IMAD R18, R22, R6, R19 ;  /* 0x0000000616123224 */ /* 0x004fe200078e0213 */
[--C-:B------:R-:W-:Y:S02]  /*9120*/  SHF.R.U64 R22, R20, UR5, R7.reuse ;  /* 0x0000000514167c19 */ /* 0x100fe40008001207 */
[----:B------:R-:W-:Y:S01]  /*9130*/  SHF.R.U32.HI R7, RZ, UR5, R7 ;  /* 0x00000005ff077c19 */ /* 0x000fe20008011607 */
[----:B------:R-:W-:-:S03]  /*9140*/  ULDC UR5, c[0x0][0x658] ;  /* 0x0001960000057ab9 */ /* 0x000fc60000000800 */
[--C-:B------:R-:W-:Y:S02]  /*9150*/  SHF.R.U64 R19, R22, UR5, R7.reuse ;  /* 0x0000000516137c19 */ /* 0x100fe40008001207 */
[----:B------:R-:W-:-:S03]  /*9160*/  SHF.R.U32.HI R21, RZ, UR5, R7 ;  /* 0x00000005ff157c19 */ /* 0x000fc60008011607 */
[----:B------:R-:W-:Y:S02]  /*9170*/  IMAD.MOV.U32 R8, RZ, RZ, R19 ;  /* 0x000000ffff087224 */ /* 0x000fe400078e0013 */
[----:B------:R-:W-:Y:S01]  /*9180*/  IMAD.MOV.U32 R7, RZ, RZ, R21 ;  /* 0x000000ffff077224 */ /* 0x000fe200078e0015 */
[----:B------:R-:W-:Y:S06]  /*9190*/  @!P0 BRA `(.L_x_183) ;  /* 0x00000000002c8947 */ /* 0x000fec0003800000 */
        /* <DEDUP_REMOVED lines=9> */
[----:B------:R-:W-:-:S04]  /*9230*/  IMAD.WIDE.U32.X R6, R21, UR7, R6, P1 ;  /* 0x0000000715067c25 */ /* 0x000fc800088e0406 */
[----:B------:R-:W-:-:S07]  /*9240*/  IMAD.MOV.U32 R8, RZ, RZ, R6 ;  /* 0x000000ffff087224 */ /* 0x000fce00078e0006 */
.L_x_183:
[----:B------:R-:W-:Y:S01]  /*9250*/  ULDC UR5, c[0x0][0x648] ;  /* 0x0001920000057ab9 */ /* 0x000fe20000000800 */
[----:B------:R-:W-:Y:S01]  /*9260*/  LOP3.LUT R6, R22, UR17, RZ, 0xc0, !PT ;  /* 0x0000001116067c12 */ /* 0x000fe2000f8ec0ff */
[----:B------:R-:W-:Y:S01]  /*9270*/  ULDC UR6, c[0x0][0x610] ;  /* 0x0001840000067ab9 */ /* 0x000fe20000000800 */
[----:B------:R-:W-:Y:S01]  /*9280*/  SHF.R.U64 R7, R8, UR5, R7 ;  /* 0x0000000508077c19 */ /* 0x000fe20008001207 */
[----:B------:R-:W-:Y:S01]  /*9290*/  ULDC UR5, c[0x0][0x638] ;  /* 0x00018e0000057ab9 */ /* 0x000fe20000000800 */
[----:B------:R-:W-:-:S03]  /*92a0*/  LOP3.LUT R20, R20, UR4, RZ, 0xc0, !PT ;  /* 0x0000000414147c12 */ /* 0x000fc6000f8ec0ff */
[----:B------:R-:W-:Y:S02]  /*92b0*/  IMAD.MOV R8, RZ, RZ, -R7 ;  /* 0x000000ffff087224 */ /* 0x000fe400078e0a07 */
[----:B------:R-:W-:Y:S02]  /*92c0*/  IMAD R7, R7, UR18, R6 ;  /* 0x0000001207077c24 */ /* 0x000fe4000f8e0206 */
[----:B------:R-:W-:Y:S01]  /*92d0*/  IMAD R19, R8, UR5, R19 ;  /* 0x0000000508137c24 */ /* 0x000fe2000f8e0213 */
[----:B------:R-:W-:Y:S01]  /*92e0*/  ULDC UR5, c[0x0][0x600] ;  /* 0x0001800000057ab9 */ /* 0x000fe20000000800 */
[----:B------:R-:W-:Y:S02]  /*92f0*/  IMAD R18, R7, UR6, R18 ;  /* 0x0000000607127c24 */ /* 0x000fe4000f8e0212 */
[----:B------:R-:W-:Y:S02]  /*9300*/  IMAD R19, R19, UR5, R20 ;  /* 0x0000000513137c24 */ /* 0x000fe4000f8e0214 */
[----:B------:R-:W-:-:S03]  /*9310*/  IMAD.MOV.U32 R7, RZ, RZ, 0x1 ;  /* 0x00000001ff077424 */ /* 0x000fc600078e00ff */
[----:B------:R-:W-:Y:S02]  /*9320*/  SEL R6, R19, R18, !P3 ;  /* 0x0000001213067207 */ /* 0x000fe40005800000 */
[----:B------:R-:W-:-:S07]  /*9330*/  SEL R18, R18, R19, !P3 ;  /* 0x0000001312127207 */ /* 0x000fce0005800000 */
.L_x_181:
[----:B------:R-:W-:Y:S05]  /*9340*/  BSYNC B1 ;  /* 0x0000000000017941 */ /* 0x000fea0003800000 */
.L_x_180:
[----:B------:R-:W-:-:S13]  /*9350*/  LOP3.LUT P0, RZ, R7, 0xff, RZ, 0xc0, !PT ;  /* 0x000000ff07ff7812 */ /* 0x000fda000780c0ff */
[----:B------:R-:W-:Y:S05]  /*9360*/  @P0 BRA `(.L_x_184) ;  /* 0xfffffff400440947 */ /* 0x000fea000383ffff */
[----:B------:R-:W-:Y:S05]  /*9370*/  BSYNC B0 ;  /* 0x0000000000007941 */ /* 0x000fea0003800000 */
.L_x_173:
[----:B------:R-:W-:-:S03]  /*9380*/  UMOV UR5, 0xffffffff ;  /* 0xffffffff00057882 */ /* 0x000fc60000000000 */
[----:B------:R-:W-:Y:S05]  /*9390*/  BRA.DIV UR5, `(.L_x_185) ;  /* 0x00000006051c7947 */ /* 0x000fea000b800000 */
[----:B------:R-:W-:-:S13]  /*93a0*/  ELECT P0, URZ, PT ;  /* 0x00000000003f782f */ /* 0x000fda0003800000 */
.L_x_199:
[----:B------:R-:W-:Y:S04]  /*93b0*/  BSSY B0, `(.L_x_186) ;  /* 0x000002b000007945 */ /* 0x000fe80003800000 */
[----:B------:R-:W-:Y:S05]  /*93c0*/  @!P0 BRA `(.L_x_187) ;  /* 0x0000000000a48947 */ /* 0x000fea0003800000 */
[----:B------:R-:W-:-:S04]  /*93d0*/  LOP3.LUT R4, R4, 0x2, RZ, 0xfc, !PT ;  /* 0x0000000204047812 */ /* 0x000fc800078efcff */
[----:B------:R-:W-:-:S13]  /*93e0*/  ISETP.NE.AND P0, PT, R4, 0x3, PT ;  /* 0x000000030400780c */ /* 0x000fda0003f05270 */
[----:B------:R-:W-:Y:S05]  /*93f0*/  @!P0 BRA `(.L_x_188) ;  /* 0x0000000000048947 */ /* 0x000fea0003800000 */
[----:B------:R-:W-:Y:S01]  /*9400*/  BPT.TRAP 0x1 ;  /* 0x000000040000795c */ /* 0x000fe20000300000 */
.L_x_188:
[----:B------:R-:W0:Y:S01]  /*9410*/  S2R R3, SR_CgaCtaId ;  /* 0x0000000000037919 */ /* 0x000e220000008800 */
[----:B------:R-:W-:Y:S02]  /*9420*/  MOV R0, 0x400 ;  /* 0x0000040000007802 */ /* 0x000fe40000000f00 */
[----:B------:R-:W-:Y:S02]  /*9430*/  SHF.L.U32 R2, R15, 0x1f, RZ ;  /* 0x0000001f0f027819 */ /* 0x000fe400000006ff */
[----:B0-----:R-:W-:-:S05]  /*9440*/  LEA R3, R3, R0, 0x18 ;  /* 0x0000000003037211 */ /* 0x001fca00078ec0ff */
[----:B------:R-:W-:-:S04]  /*9450*/  VIADD R3, R3, 0x20 ;  /* 0x0000002003037836 */ /* 0x000fc80000000000 */
[C---:B------:R-:W-:Y:S02]  /*9460*/  IMAD R5, R14.reuse, 0x8, R3 ;  /* 0x000000080e057824 */ /* 0x040fe400078e0203 */
[----:B------:R-:W-:Y:S02]  /*9470*/  VIADD R14, R14, 0x1 ;  /* 0x000000010e0e7836 */ /* 0x000fe40000000000 */
[----:B------:R-:W0:Y:S03]  /*9480*/  SYNCS.PHASECHK.TRANS64.TRYWAIT P0, [R5+URZ], R2 ;  /* 0x00000002050075a7 */ /* 0x000e26000800017f */
[----:B------:R-:W-:-:S04]  /*9490*/  ISETP.NE.AND P1, PT, R14, 0x4, PT ;  /* 0x000000040e00780c */ /* 0x000fc80003f25270 */
[----:B------:R-:W-:Y:S02]  /*94a0*/  SEL R0, RZ, 0x1, P1 ;  /* 0x00000001ff007807 */ /* 0x000fe40000800000 */
[----:B------:R-:W-:Y:S02]  /*94b0*/  SEL R14, R14, RZ, P1 ;  /* 0x000000ff0e0e7207 */ /* 0x000fe40000800000 */
[----:B------:R-:W-:-:S03]  /*94c0*/  LOP3.LUT R15, R15, R0, RZ, 0x3c, !PT ;  /* 0x000000000f0f7212 */ /* 0x000fc600078e3cff */
[----:B------:R-:W-:Y:S01]  /*94d0*/  IMAD R7, R14, 0x8, R3 ;  /* 0x000000080e077824 */ /* 0x000fe200078e0203 */
[----:B------:R-:W-:Y:S01]  /*94e0*/  SHF.L.U32 R4, R15, 0x1f, RZ ;  /* 0x0000001f0f047819 */ /* 0x000fe200000006ff */
[----:B0-----:R-:W-:Y:S06]  /*94f0*/  @!P0 BRA `(.L_x_189) ;  /* 0x0000000000e48947 */ /* 0x001fec0003800000 */
.L_x_200:
[----:B------:R-:W1:Y:S01]  /*9500*/  SYNCS.PHASECHK.TRANS64.TRYWAIT P0, [R7+URZ], R4 ;  /* 0x00000004070075a7 */ /* 0x000e62000800017f */
[----:B------:R-:W-:-:S05]  /*9510*/  VIADD R0, R14, 0x1 ;  /* 0x000000010e007836 */ /* 0x000fca0000000000 */
[----:B------:R-:W-:-:S04]  /*9520*/  ISETP.NE.AND P1, PT, R0, 0x4, PT ;  /* 0x000000040000780c */ /* 0x000fc80003f25270 */
[----:B0-----:R-:W-:Y:S02]  /*9530*/  SEL R2, RZ, 0x1, P1 ;  /* 0x00000001ff027807 */ /* 0x001fe40000800000 */
[----:B------:R-:W-:Y:S02]  /*9540*/  SEL R0, R0, RZ, P1 ;  /* 0x000000ff00007207 */ /* 0x000fe40000800000 */
[----:B------:R-:W-:-:S03]  /*9550*/  LOP3.LUT R15, R15, R2, RZ, 0x3c, !PT ;  /* 0x000000020f0f7212 */ /* 0x000fc600078e3cff */
[----:B------:R-:W-:Y:S01]  /*9560*/  IMAD R6, R0, 0x8, R3 ;  /* 0x0000000800067824 */ /* 0x000fe200078e0203 */
[----:B------:R-:W-:Y:S01]  /*9570*/  SHF.L.U32 R5, R15, 0x1f, RZ ;  /* 0x0000001f0f057819 */ /* 0x000fe200000006ff */
[----:B-1----:R-:W-:Y:S06]  /*9580*/  @!P0 BRA `(.L_x_190) ;  /* 0x0000000000d48947 */ /* 0x002fec0003800000 */
.L_x_201:
[----:B------:R-:W1:Y:S01]  /*9590*/  SYNCS.PHASECHK.TRANS64.TRYWAIT P0, [R6+URZ], R5 ;  /* 0x00000005060075a7 */ /* 0x000e62000800017f */
[----:B------:R-:W-:-:S05]  /*95a0*/  VIADD R0, R0, 0x1 ;  /* 0x0000000100007836 */ /* 0x000fca0000000000 */
[----:B------:R-:W-:-:S04]  /*95b0*/  ISETP.NE.AND P1, PT, R0, 0x4, PT ;  /* 0x000000040000780c */ /* 0x000fc80003f25270 */
[----:B------:R-:W-:Y:S02]  /*95c0*/  SEL R2, RZ, 0x1, P1 ;  /* 0x00000001ff027807 */ /* 0x000fe40000800000 */
[----:B------:R-:W-:Y:S02]  /*95d0*/  SEL R0, R0, RZ, P1 ;  /* 0x000000ff00007207 */ /* 0x000fe40000800000 */
[----:B------:R-:W-:Y:S01]  /*95e0*/  LOP3.LUT R2, R15, R2, RZ, 0x3c, !PT ;  /* 0x000000020f027212 */ /* 0x000fe200078e3cff */
[----:B-1----:R-:W-:Y:S06]  /*95f0*/  @!P0 BRA `(.L_x_191) ;  /* 0x0000000000cc8947 */ /* 0x002fec0003800000 */
.L_x_202:
[----:B------:R-:W-:Y:S01]  /*9600*/  IMAD R3, R0, 0x8, R3 ;  /* 0x0000000800037824 */ /* 0x000fe200078e0203 */
[----:B------:R-:W-:-:S07]  /*9610*/  SHF.L.U32 R0, R2, 0x1f, RZ ;  /* 0x0000001f02007819 */ /* 0x000fce00000006ff */
.L_x_192:
[----:B--2---:R2:W3:Y:S02]  /*9620*/  SYNCS.PHASECHK.TRANS64.TRYWAIT P0, [R3+URZ], R0 ;  /* 0x00000000030075a7 */ /* 0x0044e4000800017f */
[----:B---3--:R-:W-:Y:S05]  /*9630*/  @!P0 NANOSLEEP.SYNCS 0x989680 ;  /* 0x009896800000895d */ /* 0x008fea0003900000 */
[----:B------:R-:W3:Y:S02]  /*9640*/  @!P0 SYNCS.PHASECHK.TRANS64 P0, [R3+URZ], R0 ;  /* 0x00000000030085a7 */ /* 0x000ee4000800007f */
[----:B---3--:R-:W-:Y:S05]  /*9650*/  @!P0 BRA `(.L_x_192) ;  /* 0xfffffffc00f08947 */ /* 0x008fea000383ffff */
.L_x_187:
[----:B------:R-:W-:Y:S05]  /*9660*/  BSYNC B0 ;  /* 0x0000000000007941 */ /* 0x000fea0003800000 */
.L_x_186:
[----:B------:R-:W-:Y:S05]  /*9670*/  EXIT ;  /* 0x000000000000794d */ /* 0x000fea0003800000 */
.L_x_21:
[----:B-1----:R-:W-:-:S04]  /*9680*/  IMAD.U32 R13, RZ, RZ, UR6 ;  /* 0x00000006ff0d7e24 */ /* 0x002fc8000f8e00ff */
[----:B------:R1:W4:Y:S03]  /*9690*/  SYNCS.PHASECHK.TRANS64.TRYWAIT P0, [R13+URZ], R12 ;  /* 0x0000000c0d0075a7 */ /* 0x000326000800017f */
[----:B----4-:R-:W-:Y:S05]  /*96a0*/  @!P0 NANOSLEEP.SYNCS 0x989680 ;  /* 0x009896800000895d */ /* 0x010fea0003900000 */
[----:B------:R-:W4:Y:S02]  /*96b0*/  @!P0 SYNCS.PHASECHK.TRANS64 P0, [R13+URZ], R12 ;  /* 0x0000000c0d0085a7 */ /* 0x000f24000800007f */
[----:B----4-:R-:W-:Y:S05]  /*96c0*/  @!P0 BRA `(.L_x_21) ;  /* 0xfffffffc00ec8947 */ /* 0x010fea000383ffff */
[----:B------:R-:W-:Y:S05]  /*96d0*/  BRA `(.L_x_20) ;  /* 0xffffff8000487947 */ /* 0x000fea000383ffff */
.L_x_27:
[----:B-1----:R-:W-:-:S04]  /*96e0*/  IMAD.U32 R15, RZ, RZ, UR12 ;  /* 0x0000000cff0f7e24 */ /* 0x002fc8000f8e00ff */
[----:B------:R1:W4:Y:S03]  /*96f0*/  SYNCS.PHASECHK.TRANS64.TRYWAIT P0, [R15+URZ], R14 ;  /* 0x0000000e0f0075a7 */ /* 0x000326000800017f */
[----:B----4-:R-:W-:Y:S05]  /*9700*/  @!P0 NANOSLEEP.SYNCS 0x989680 ;  /* 0x009896800000895d */ /* 0x010fea0003900000 */
[----:B------:R-:W4:Y:S02]  /*9710*/  @!P0 SYNCS.PHASECHK.TRANS64 P0, [R15+URZ], R14 ;  /* 0x0000000e0f0085a7 */ /* 0x000f24000800007f */
[----:B----4-:R-:W-:Y:S05]  /*9720*/  @!P0 BRA `(.L_x_27) ;  /* 0xfffffffc00ec8947 */ /* 0x010fea000383ffff */
[----:B------:R-:W-:Y:S05]  /*9730*/  BRA `(.L_x_26) ;  /* 0xffffff8800b47947 */ /* 0x000fea000383ffff */
.L_x_174:
[----:B------:R-:W-:Y:S01]  /*9740*/  BSSY B1, `(.L_x_193) ;  /* 0x0000006000017945 */ /* 0x000fe20003800000 */
[----:B------:R-:W-:-:S07]  /*9750*/  IMAD.MOV.U32 R7, RZ, RZ, -0x1 ;  /* 0xffffffffff077424 */ /* 0x000fce00078e00ff */
[----:B------:R-:W-:Y:S05]  /*9760*/  WARPSYNC.COLLECTIVE R7, `(.L_x_194) ;  /* 0x00000000070c7348 */ /* 0x000fea0003c00000 */
[----:B------:R-:W-:Y:S02]  /*9770*/  ELECT P0, UR62, PT ;  /* 0x00000000003e782f */ /* 0x000fe40003800000 */
[----:B------:R-:W-:Y:S01]  /*9780*/  MOV R7, UR62 ;  /* 0x0000003e00077c02 */ /* 0x000fe20008000f00 */
[----:B------:R-:W-:Y:S10]  /*9790*/  ENDCOLLECTIVE ;  /* 0x000000000000791b */ /* 0x000ff40003800000 */
.L_x_194:
[----:B------:R-:W-:Y:S05]  /*97a0*/  BSYNC B1 ;  /* 0x0000000000017941 */ /* 0x000fea0003800000 */
.L_x_193:
[----:B------:R-:W-:Y:S05]  /*97b0*/  BRA `(.L_x_195) ;  /* 0xfffffff0003c7947 */ /* 0x000fea000383ffff */
.L_x_177:
[----:B0-----:R0:W1:Y:S02]  /*97c0*/  SYNCS.PHASECHK.TRANS64.TRYWAIT P0, [R21+URZ+0x20], R8 ;  /* 0x00002008150075a7 */ /* 0x001064000800017f */
[----:B-1----:R-:W-:Y:S05]  /*97d0*/  @!P0 NANOSLEEP.SYNCS 0x989680 ;  /* 0x009896800000895d */ /* 0x002fea0003900000 */
[----:B------:R-:W1:Y:S02]  /*97e0*/  @!P0 SYNCS.PHASECHK.TRANS64 P0, [R21+URZ+0x20], R8 ;  /* 0x00002008150085a7 */ /* 0x000e64000800007f */
[----:B-1----:R-:W-:Y:S05]  /*97f0*/  @!P0 BRA `(.L_x_177) ;  /* 0xfffffffc00f08947 */ /* 0x002fea000383ffff */
[----:B------:R-:W-:Y:S05]  /*9800*/  BRA `(.L_x_196) ;  /* 0xfffffff000747947 */ /* 0x000fea000383ffff */
.L_x_185:
[----:B------:R-:W-:Y:S01]  /*9810*/  BSSY B0, `(.L_x_197) ;  /* 0x0000006000007945 */ /* 0x000fe20003800000 */
[----:B------:R-:W-:-:S07]  /*9820*/  IMAD.MOV.U32 R7, RZ, RZ, -0x1 ;  /* 0xffffffffff077424 */ /* 0x000fce00078e00ff */
[----:B------:R-:W-:Y:S05]  /*9830*/  WARPSYNC.COLLECTIVE R7, `(.L_x_198) ;  /* 0x00000000070c7348 */ /* 0x000fea0003c00000 */
[----:B------:R-:W-:Y:S02]  /*9840*/  ELECT P0, UR62, PT ;  /* 0x00000000003e782f */ /* 0x000fe40003800000 */
[----:B------:R-:W-:Y:S01]  /*9850*/  MOV R7, UR62 ;  /* 0x0000003e00077c02 */ /* 0x000fe20008000f00 */
[----:B------:R-:W-:Y:S10]  /*9860*/  ENDCOLLECTIVE ;  /* 0x000000000000791b */ /* 0x000ff40003800000 */
.L_x_198:
[----:B------:R-:W-:Y:S05]  /*9870*/  BSYNC B0 ;  /* 0x0000000000007941 */ /* 0x000fea0003800000 */
.L_x_197:
[----:B------:R-:W-:Y:S05]  /*9880*/  BRA `(.L_x_199) ;  /* 0xfffffff800c87947 */ /* 0x000fea000383ffff */
.L_x_189:
[----:B0-----:R0:W1:Y:S02]  /*9890*/  SYNCS.PHASECHK.TRANS64.TRYWAIT P0, [R5+URZ], R2 ;  /* 0x00000002050075a7 */ /* 0x001064000800017f */
[----:B-1----:R-:W-:Y:S05]  /*98a0*/  @!P0 NANOSLEEP.SYNCS 0x989680 ;  /* 0x009896800000895d */ /* 0x002fea0003900000 */
[----:B------:R-:W1:Y:S02]  /*98b0*/  @!P0 SYNCS.PHASECHK.TRANS64 P0, [R5+URZ], R2 ;  /* 0x00000002050085a7 */ /* 0x000e64000800007f */
[----:B-1----:R-:W-:Y:S05]  /*98c0*/  @!P0 BRA `(.L_x_189) ;  /* 0xfffffffc00f08947 */ /* 0x002fea000383ffff */
[----:B------:R-:W-:Y:S05]  /*98d0*/  BRA `(.L_x_200) ;  /* 0xfffffffc00087947 */ /* 0x000fea000383ffff */
.L_x_190:
[----:B0-----:R0:W1:Y:S02]  /*98e0*/  SYNCS.PHASECHK.TRANS64.TRYWAIT P0, [R7+URZ], R4 ;  /* 0x00000004070075a7 */ /* 0x001064000800017f */
[----:B-1----:R-:W-:Y:S05]  /*98f0*/  @!P0 NANOSLEEP.SYNCS 0x989680 ;  /* 0x009896800000895d */ /* 0x002fea0003900000 */
[----:B------:R-:W1:Y:S02]  /*9900*/  @!P0 SYNCS.PHASECHK.TRANS64 P0, [R7+URZ], R4 ;  /* 0x00000004070085a7 */ /* 0x000e64000800007f */
[----:B-1----:R-:W-:Y:S05]  /*9910*/  @!P0 BRA `(.L_x_190) ;  /* 0xfffffffc00f08947 */ /* 0x002fea000383ffff */
[----:B------:R-:W-:Y:S05]  /*9920*/  BRA `(.L_x_201) ;  /* 0xfffffffc00187947 */ /* 0x000fea000383ffff */
.L_x_191:
[----:B-1----:R1:W2:Y:S02]  /*9930*/  SYNCS.PHASECHK.TRANS64.TRYWAIT P0, [R6+URZ], R5 ;  /* 0x00000005060075a7 */ /* 0x0022a4000800017f */
[----:B--2---:R-:W-:Y:S05]  /*9940*/  @!P0 NANOSLEEP.SYNCS 0x989680 ;  /* 0x009896800000895d */ /* 0x004fea0003900000 */
[----:B------:R-:W2:Y:S02]  /*9950*/  @!P0 SYNCS.PHASECHK.TRANS64 P0, [R6+URZ], R5 ;  /* 0x00000005060085a7 */ /* 0x000ea4000800007f */
[----:B--2---:R-:W-:Y:S05]  /*9960*/  @!P0 BRA `(.L_x_191) ;  /* 0xfffffffc00f08947 */ /* 0x004fea000383ffff */
[----:B------:R-:W-:Y:S05]  /*9970*/  BRA `(.L_x_202) ;  /* 0xfffffffc00207947 */ /* 0x000fea000383ffff */
.L_x_203:
[----:B------:R-:W-:-:S00]  /*9980*/  BRA `(.L_x_203) ;  /* 0xfffffffc00fc7947 */ /* 0x000fc0000383ffff */
[----:B------:R-:W-:-:S00]  /*9990*/  NOP ;  /* 0x0000000000007918 */ /* 0x000fc00000000000 */
        /* <DEDUP_REMOVED lines=14> */
.L_x_204:


//--------------------- .nv.shared._ZN7cutlass13device_kernelINS_4gemm6kernel13GemmUniversalIN4cute5tupleIJiiiiEEENS1_10collective13CollectiveMmaINS1_37MainloopSm90TmaGmmaWarpSpecializedFP8ILi4ENS5_IJNS4_1CILi2EEENSA_ILi1EEESC_EEENS1_35KernelTmaWarpSpecializedCooperativeEEENS5_IJNSA_ILi256EEENSA_ILi64EEESH_EEENS_12float_e5m2_tENS5_IJlSC_lEEESJ_SK_NS4_8TiledMMAINS4_8MMA_AtomIJNS4_4SM904GMMA30MMA_64x64x32_F32E5M2E5M2_SS_TNILNSO_7ScaleInE1ELSQ_1EEEEEENS4_6LayoutISD_NS5_IJSC_NSA_ILi0EEESU_EEEEENS5_IJNS4_10UnderscoreESX_SX_EEEEENS4_13SM90_TMA_LOADENS4_14ComposedLayoutINS4_7SwizzleILi2ELi4ELi3EEENS4_18smem_ptr_flag_bitsILi8EEENST_INS5_IJNSA_ILi8EEESH_EEENS5_IJSH_SC_EEEEEEEvNS4_8identityENS4_23SM90_TMA_LOAD_MULTICASTES1A_vS1B_EENS_8epilogue10collective6detail29Sm90TmaWarpSpecializedAdapterINS1F_15DefaultEpilogueISJ_SK_SK_NS1E_6thread17LinearCombinationISJ_Li1EffLNS1J_9ScaleType4KindE0ELNS_15FloatRoundStyleE2ESJ_EENS1_15EpilogueDefaultEEEEEvvEEEEvNT_6ParamsE --------------------------
	.section	.nv.shared._ZN7cutlass13device_kernelINS_4gemm6kernel13GemmUniversalIN4cute5tupleIJiiiiEEENS1_10collective13CollectiveMmaINS1_37MainloopSm90TmaGmmaWarpSpecializedFP8ILi4ENS5_IJNS4_1CILi2EEENSA_ILi1EEESC_EEENS1_35KernelTmaWarpSpecializedCooperativeEEENS5_IJNSA_ILi256EEENSA_ILi64EEESH_EEENS_12float_e5m2_tENS5_IJlSC_lEEESJ_SK_NS4_8TiledMMAINS4_8MMA_AtomIJNS4_4SM904GMMA30MMA_64x64x32_F32E5M2E5M2_SS_TNILNSO_7ScaleInE1ELSQ_1EEEEEENS4_6LayoutISD_NS5_IJSC_NSA_ILi0EEESU_EEEEENS5_IJNS4_10UnderscoreESX_SX_EEEEENS4_13SM90_TMA_LOADENS4_14ComposedLayoutINS4_7SwizzleILi2ELi4ELi3EEENS4_18smem_ptr_flag_bitsILi8EEENST_INS5_IJNSA_ILi8EEESH_EEENS5_IJSH_SC_EEEEEEEvNS4_8identityENS4_23SM90_TMA_LOAD_MULTICASTES1A_vS1B_EENS_8epilogue10collective6detail29Sm90TmaWarpSpecializedAdapterINS1F_15DefaultEpilogueISJ_SK_SK_NS1E_6thread17LinearCombinationISJ_Li1EffLNS1J_9ScaleType4KindE0ELNS_15FloatRoundStyleE2ESJ_EENS1_15EpilogueDefaultEEEEEvvEEEEvNT_6ParamsE,"aw",@nobits
	.sectionflags	@""
	.align	16
	.zero		1024


//--------------------- .nv.shared.reserved.0     --------------------------
	.section	.nv.shared.reserved.0,"aw",@nobits
	.weak		__nv_reservedSMEM_offset_0_alias
	.size		__nv_reservedSMEM_offset_0_alias, 0, 0
	.other		__nv_reservedSMEM_offset_0_alias,@"STO_CUDA_RESERVED_SHARED STV_DEFAULT"
__nv_reservedSMEM_offset_0_alias:
	.zero		0


//--------------------- .nv.global                --------------------------
	.section	.nv.global,"aw",@nobits
.nv.global:
	.type		_ZN39_INTERNAL_e31e282c_4_k_cu_7939c2fb_53944cute1_E,@object
	.size		_ZN39_INTERNAL_e31e282c_4_k_cu_7939c2fb_53944cute1_E,(_ZN39_INTERNAL_e31e282c_4_k_cu_7939c2fb_53944cuda3std3__45__cpo6cbeginE - _ZN39_INTERNAL_e31e282c_4_k_cu_7939c2fb_53944cute1_E)
_ZN39_INTERNAL_e31e282c_4_k_cu_7939c2fb_53944cute1_E:
	.zero		1
	.type		_ZN39_INTERNAL_e31e282c_4_k_cu_7939c2fb_53944cuda3std3__45__cpo6cbeginE,@object
	.size		_ZN39_INTERNAL_e31e282c_4_k_cu_7939c2fb_53944cuda3std3__45__cpo6cbeginE,(_ZN39_INTERNAL_e31e282c_4_k_cu_7939c2fb_53944cuda3std3__48in_placeE - _ZN39_INTERNAL_e31e282c_4_k_cu_7939c2fb_53944cuda3std3__45__cpo6cbeginE)
_ZN39_INTERNAL_e31e282c_4_k_cu_7939c2fb_53944cuda3std3__45__cpo6cbeginE:
	.zero		1
	.type		_ZN39_INTERNAL_e31e282c_4_k_cu_7939c2fb_53944cuda3std3__48in_placeE,@object
	.size		_ZN39_INTERNAL_e31e282c_4_k_cu_7939c2fb_53944cuda3std3__48in_placeE,(_ZN39_INTERNAL_e31e282c_4_k_cu_7939c2fb_53944cuda3std6ranges3__45__cpo9iter_moveE - _ZN39_INTERNAL_e31e282c_4_k_cu_7939c2fb_53944cuda3std3__48in_placeE)
_ZN39_INTERNAL_e31e282c_4_k_cu_7939c2fb_53944cuda3std3__48in_placeE:
	.zero		1
	.type		_ZN39_INTERNAL_e31e282c_4_k_cu_7939c2fb_53944cuda3std6ranges3__45__cpo9iter_moveE,@object
	.size		_ZN39_INTERNAL_e31e282c_4_k_cu_7939c2fb_53944cuda3std6ranges3__45__cpo9iter_moveE,(_ZN39_INTERNAL_e31e282c_4_k_cu_7939c2fb_53944cuda3std3__45__cpo5beginE - _ZN39_INTERNAL_e31e282c_4_k_cu_7939c2fb_53944cuda3std6ranges3__45__cpo9iter_moveE)
_ZN39_INTERNAL_e31e282c_4_k_cu_7939c2fb_53944cuda3std6ranges3__45__cpo9iter_moveE:
	.zero		1
	.type		_ZN39_INTERNAL_e31e282c_4_k_cu_7939c2fb_53944cuda3std3__45__cpo5beginE,@object
	.size		_ZN39_INTERNAL_e31e282c_4_k_cu_7939c2fb_53944cuda3std3__45__cpo5beginE,(_ZN39_INTERNAL_e31e282c_4_k_cu_7939c2fb_53944cuda3std3__441_GLOBAL__N__e31e282c_4_k_cu_7939c2fb_53946ignoreE - _ZN39_INTERNAL_e31e282c_4_k_cu_7939c2fb_53944cuda3std3__45__cpo5beginE)
_ZN39_INTERNAL_e31e282c_4_k_cu_7939c2fb_53944cuda3std3__45__cpo5beginE:
	.zero		1
	.type		_ZN39_INTERNAL_e31e282c_4_k_cu_7939c2fb_53944cuda3std3__441_GLOBAL__N__e31e282c_4_k_cu_7939c2fb_53946ignoreE,@object
	.size		_ZN39_INTERNAL_e31e282c_4_k_cu_7939c2fb_53944cuda3std3__441_GLOBAL__N__e31e282c_4_k_cu_7939c2fb_53946ignoreE,(_ZN39_INTERNAL_e31e282c_4_k_cu_7939c2fb_53944cute7productE - _ZN39_INTERNAL_e31e282c_4_k_cu_7939c2fb_53944cuda3std3__441_GLOBAL__N__e31e282c_4_k_cu_7939c2fb_53946ignoreE)
_ZN39_INTERNAL_e31e282c_4_k_cu_7939c2fb_53944cuda3std3__441_GLOBAL__N__e31e282c_4_k_cu_7939c2fb_53946ignoreE:
	.zero		1
	.type		_ZN39_INTERNAL_e31e282c_4_k_cu_7939c2fb_53944cute7productE,@object
	.size		_ZN39_INTERNAL_e31e282c_4_k_cu_7939c2fb_53944cute7productE,(_ZN39_INTERNAL_e31e282c_4_k_cu_7939c2fb_53944cuda3std3__45__cpo3endE - _ZN39_INTERNAL_e31e282c_4_k_cu_7939c2fb_53944cute7productE)
_ZN39_INTERNAL_e31e282c_4_k_cu_7939c2fb_53944cute7productE:
	.zero		1
	.type		_ZN39_INTERNAL_e31e282c_4_k_cu_7939c2fb_53944cuda3std3__45__cpo3endE,@object
	.size		_ZN39_INTERNAL_e31e282c_4_k_cu_7939c2fb_53944cuda3std3__45__cpo3endE,(_ZN39_INTERNAL_e31e282c_4_k_cu_7939c2fb_53944cuda3std3__419piecewise_constructE - _ZN39_INTERNAL_e31e282c_4_k_cu_7939c2fb_53944cuda3std3__45__cpo3endE)
_ZN39_INTERNAL_e31e282c_4_k_cu_7939c2fb_53944cuda3std3__45__cpo3endE:
	.zero		1
	.type		_ZN39_INTERNAL_e31e282c_4_k_cu_7939c2fb_53944cuda3std3__419piecewise_constructE,@object
	.size		_ZN39_INTERNAL_e31e282c_4_k_cu_7939c2fb_53944cuda3std3__419piecewise_constructE,(_ZN39_INTERNAL_e31e282c_4_k_cu_7939c2fb_53944cuda3std3__45__cpo4cendE - _ZN39_INTERNAL_e31e282c_4_k_cu_7939c2fb_53944cuda3std3__419piecewise_constructE)
_ZN39_INTERNAL_e31e282c_4_k_cu_7939c2fb_53944cuda3std3__419piecewise_constructE:
	.zero		1
	.type		_ZN39_INTERNAL_e31e282c_4_k_cu_7939c2fb_53944cuda3std3__45__cpo4cendE,@object
	.size		_ZN39_INTERNAL_e31e282c_4_k_cu_7939c2fb_53944cuda3std3__45__cpo4cendE,(_ZN39_INTERNAL_e31e282c_4_k_cu_7939c2fb_53944cuda3std6ranges3__45__cpo4swapE - _ZN39_INTERNAL_e31e282c_4_k_cu_7939c2fb_53944cuda3std3__45__cpo4cendE)
_ZN39_INTERNAL_e31e282c_4_k_cu_7939c2fb_53944cuda3std3__45__cpo4cendE:
	.zero		1
	.type		_ZN39_INTERNAL_e31e282c_4_k_cu_7939c2fb_53944cuda3std6ranges3__45__cpo4swapE,@object
	.size		_ZN39_INTERNAL_e31e282c_4_k_cu_7939c2fb_53944cuda3std6ranges3__45__cpo4swapE,(.L_7 - _ZN39_INTERNAL_e31e282c_4_k_cu_7939c2fb_53944cuda3std6ranges3__45__cpo4swapE)
_ZN39_INTERNAL_e31e282c_4_k_cu_7939c2fb_53944cuda3std6ranges3__45__cpo4swapE:
	.zero		1
.L_7:


//--------------------- .nv.constant0._ZN7cutlass13device_kernelINS_4gemm6kernel13GemmUniversalIN4cute5tupleIJiiiiEEENS1_10collective13CollectiveMmaINS1_37MainloopSm90TmaGmmaWarpSpecializedFP8ILi4ENS5_IJNS4_1CILi2EEENSA_ILi1EEESC_EEENS1_35KernelTmaWarpSpecializedCooperativeEEENS5_IJNSA_ILi256EEENSA_ILi64EEESH_EEENS_12float_e5m2_tENS5_IJlSC_lEEESJ_SK_NS4_8TiledMMAINS4_8MMA_AtomIJNS4_4SM904GMMA30MMA_64x64x32_F32E5M2E5M2_SS_TNILNSO_7ScaleInE1ELSQ_1EEEEEENS4_6LayoutISD_NS5_IJSC_NSA_ILi0EEESU_EEEEENS5_IJNS4_10UnderscoreESX_SX_EEEEENS4_13SM90_TMA_LOADENS4_14ComposedLayoutINS4_7SwizzleILi2ELi4ELi3EEENS4_18smem_ptr_flag_bitsILi8EEENST_INS5_IJNSA_ILi8EEESH_EEENS5_IJSH_SC_EEEEEEEvNS4_8identityENS4_23SM90_TMA_LOAD_MULTICASTES1A_vS1B_EENS_8epilogue10collective6detail29Sm90TmaWarpSpecializedAdapterINS1F_15DefaultEpilogueISJ_SK_SK_NS1E_6thread17LinearCombinationISJ_Li1EffLNS1J_9ScaleType4KindE0ELNS_15FloatRoundStyleE2ESJ_EENS1_15EpilogueDefaultEEEEEvvEEEEvNT_6ParamsE --------------------------
	.section	.nv.constant0._ZN7cutlass13device_kernelINS_4gemm6kernel13GemmUniversalIN4cute5tupleIJiiiiEEENS1_10collective13CollectiveMmaINS1_37MainloopSm90TmaGmmaWarpSpecializedFP8ILi4ENS5_IJNS4_1CILi2EEENSA_ILi1EEESC_EEENS1_35KernelTmaWarpSpecializedCooperativeEEENS5_IJNSA_ILi256EEENSA_ILi64EEESH_EEENS_12float_e5m2_tENS5_IJlSC_lEEESJ_SK_NS4_8TiledMMAINS4_8MMA_AtomIJNS4_4SM904GMMA30MMA_64x64x32_F32E5M2E5M2_SS_TNILNSO_7ScaleInE1ELSQ_1EEEEEENS4_6LayoutISD_NS5_IJSC_NSA_ILi0EEESU_EEEEENS5_IJNS4_10UnderscoreESX_SX_EEEEENS4_13SM90_TMA_LOADENS4_14ComposedLayoutINS4_7SwizzleILi2ELi4ELi3EEENS4_18smem_ptr_flag_bitsILi8EEENST_INS5_IJNSA_ILi8EEESH_EEENS5_IJSH_SC_EEEEEEEvNS4_8identityENS4_23SM90_TMA_LOAD_MULTICASTES1A_vS1B_EENS_8epilogue10collective6detail29Sm90TmaWarpSpecializedAdapterINS1F_15DefaultEpilogueISJ_SK_SK_NS1E_6thread17LinearCombinationISJ_Li1EffLNS1J_9ScaleType4KindE0ELNS_15FloatRoundStyleE2ESJ_EENS1_15EpilogueDefaultEEEEEvvEEEEvNT_6ParamsE,"a",@progbits
	.sectionflags	@""
	.align	4
.nv.constant0._ZN7cutlass13device_kernelINS_4gemm6kernel13GemmUniversalIN4cute5tupleIJiiiiEEENS1_10collective13CollectiveMmaINS1_37MainloopSm90TmaGmmaWarpSpecializedFP8ILi4ENS5_IJNS4_1CILi2EEENSA_ILi1EEESC_EEENS1_35KernelTmaWarpSpecializedCooperativeEEENS5_IJNSA_ILi256EEENSA_ILi64EEESH_EEENS_12float_e5m2_tENS5_IJlSC_lEEESJ_SK_NS4_8TiledMMAINS4_8MMA_AtomIJNS4_4SM904GMMA30MMA_64x64x32_F32E5M2E5M2_SS_TNILNSO_7ScaleInE1ELSQ_1EEEEEENS4_6LayoutISD_NS5_IJSC_NSA_ILi0EEESU_EEEEENS5_IJNS4_10UnderscoreESX_SX_EEEEENS4_13SM90_TMA_LOADENS4_14ComposedLayoutINS4_7SwizzleILi2ELi4ELi3EEENS4_18smem_ptr_flag_bitsILi8EEENST_INS5_IJNSA_ILi8EEESH_EEENS5_IJSH_SC_EEEEEEEvNS4_8identityENS4_23SM90_TMA_LOAD_MULTICASTES1A_vS1B_EENS_8epilogue10collective6detail29Sm90TmaWarpSpecializedAdapterINS1F_15DefaultEpilogueISJ_SK_SK_NS1E_6thread17LinearCombinationISJ_Li1EffLNS1J_9ScaleType4KindE0ELNS_15FloatRoundStyleE2ESJ_EENS1_15EpilogueDefaultEEEEEvvEEEEvNT_6ParamsE:
	.zero		1664


//--------------------- SYMBOLS --------------------------

	.type		.nv.reservedSmem.offset0,@object
	.size		.nv.reservedSmem.offset0,0x4
